def matmul_kernel(
    a_ptr,
    b_ptr,
    c_ptr,
    M,
    N,
    K,
    stride_am,
    stride_ak,
    stride_bk,
    stride_bn,
    stride_cm,
    stride_cn,
    BLOCK_M: tl.constexpr,
    BLOCK_N: tl.constexpr,
    BLOCK_K: tl.constexpr,
    GROUP_M: tl.constexpr,
):
    pid = tl.program_id(axis=0)
    num_pid_m = tl.cdiv(M, BLOCK_M)
    num_pid_n = tl.cdiv(N, BLOCK_N)
    num_pid_in_group = GROUP_M * num_pid_n
    group_id = pid // num_pid_in_group
    first_pid_m = group_id * GROUP_M
    group_size_m = min(num_pid_m - first_pid_m, GROUP_M)
    pid_m = first_pid_m + ((pid % num_pid_in_group) % group_size_m)
    pid_n = (pid % num_pid_in_group) // group_size_m

    offs_am = (pid_m * BLOCK_M + tl.arange(0, BLOCK_M)) % M
    offs_bn = (pid_n * BLOCK_N + tl.arange(0, BLOCK_N)) % N
    offs_k = tl.arange(0, BLOCK_K)
    a_ptrs = a_ptr + offs_am[:, None] * stride_am + offs_k[None, :] * stride_ak
    b_ptrs = b_ptr + offs_k[:, None] * stride_bk + offs_bn[None, :] * stride_bn

    acc = tl.zeros((BLOCK_M, BLOCK_N), dtype=tl.float32)
    for kk in range(0, tl.cdiv(K, BLOCK_K)):
        a = tl.load(a_ptrs, mask=offs_k[None, :] < K - kk * BLOCK_K, other=0.0)
        b = tl.load(b_ptrs, mask=offs_k[:, None] < K - kk * BLOCK_K, other=0.0)
        acc = tl.dot(a, b, acc)
        a_ptrs += BLOCK_K * stride_ak
        b_ptrs += BLOCK_K * stride_bk

    c = acc.to(c_ptr.dtype.element_ty)
    offs_cm = pid_m * BLOCK_M + tl.arange(0, BLOCK_M)
    offs_cn = pid_n * BLOCK_N + tl.arange(0, BLOCK_N)
    c_ptrs = c_ptr + offs_cm[:, None] * stride_cm + offs_cn[None, :] * stride_cn
    mask = (offs_cm[:, None] < M) & (offs_cn[None, :] < N)
    tl.store(c_ptrs, c, mask=mask)

# config = {"BLOCK_K": 64, "BLOCK_M": 512, "BLOCK_N": 128, "GROUP_M": 8, "arch": "sm_90", "dtype": "fp8e4m3", "num_ctas": 1, "num_stages": 3, "num_warps": 16}
# arch = sm_90


// ===== COMPILED SASS (sm_90a) =====

	.target	sm_90a

	.elftype	@"ET_EXEC"


//--------------------- .note.nv.tkinfo           --------------------------
	.section	.note.nv.tkinfo,"",@"SHT_NOTE"
	.sectionflags	@"SHF_NOTE_NV_TKINFO"
	.tkinfo
        /*0018*/ 	.word	0x00000002
        /*0030*/ 	.string	""
        /*0030*/ 	.string	"ptxas"
        /*0030*/ 	.string	"Cuda compilation tools, release 13.0, V13.0.88"
        /*0030*/ 	.string	"Build cuda_13.0.r13.0/compiler.36424714_0"
        /*0030*/ 	.string	"-v  -suppress-debug-info  -lineinfo  -arch sm_90a "



//--------------------- .note.nv.cuinfo           --------------------------
	.section	.note.nv.cuinfo,"",@"SHT_NOTE"
	.sectionflags	@"SHF_NOTE_NV_CUINFO"
        /*0018*/ 	.short	0x0002
        /*001a*/ 	.short	0x005a
        /*001c*/ 	.short	0x0082
	.zero		2


//--------------------- .nv.info                  --------------------------
	.section	.nv.info,"",@"SHT_CUDA_INFO"
	.align	4


	//----- nvinfo : EIATTR_REGCOUNT
	.align		4
        /*0000*/ 	.byte	0x04, 0x2f
        /*0002*/ 	.short	(.L_1 - .L_0)
	.align		4
.L_0:
        /*0004*/ 	.word	index@(matmul_kernel)
        /*0008*/ 	.word	0x00000080


	//----- nvinfo : EIATTR_FRAME_SIZE
	.align		4
.L_1:
        /*000c*/ 	.byte	0x04, 0x11
        /*000e*/ 	.short	(.L_3 - .L_2)
	.align		4
.L_2:
        /*0010*/ 	.word	index@(matmul_kernel)
        /*0014*/ 	.word	0x000002a8


	//----- nvinfo : EIATTR_MIN_STACK_SIZE
	.align		4
.L_3:
        /*0018*/ 	.byte	0x04, 0x12
        /*001a*/ 	.short	(.L_5 - .L_4)
	.align		4
.L_4:
        /*001c*/ 	.word	index@(matmul_kernel)
        /*0020*/ 	.word	0x000002a8
.L_5:


//--------------------- .nv.compat                --------------------------
	.section	.nv.compat,"",@"SHT_CUDA_COMPAT_INFO"
	.align	4
        /*0000*/ 	.byte	0x02, 0x09, 0x01, 0x00, 0x02, 0x02, 0x04, 0x00, 0x02, 0x05, 0x05, 0x00, 0x03, 0x07, 0x01, 0x01
        /*0010*/ 	.byte	0x02, 0x03, 0x00, 0x00, 0x02, 0x06, 0x01, 0x00, 0x04, 0x0b, 0x08, 0x00, 0x00, 0x00, 0x00, 0x00
        /*0020*/ 	.byte	0x00, 0x00, 0x00, 0x00


//--------------------- .nv.info.matmul_kernel    --------------------------
	.section	.nv.info.matmul_kernel,"",@"SHT_CUDA_INFO"
	.sectionflags	@""
	.align	4


	//----- nvinfo : EIATTR_CUDA_API_VERSION
	.align		4
        /*0000*/ 	.byte	0x04, 0x37
        /*0002*/ 	.short	(.L_7 - .L_6)
.L_6:
        /*0004*/ 	.word	0x00000082


	//----- nvinfo : EIATTR_KPARAM_INFO
	.align		4
.L_7:
        /*0008*/ 	.byte	0x04, 0x17
        /*000a*/ 	.short	(.L_9 - .L_8)
.L_8:
        /*000c*/ 	.word	0x00000000
        /*0010*/ 	.short	0x000d
        /*0012*/ 	.short	0x0048
        /*0014*/ 	.byte	0x00, 0xf4, 0x21, 0x00


	//----- nvinfo : EIATTR_KPARAM_INFO
	.align		4
.L_9:
        /*0018*/ 	.byte	0x04, 0x17
        /*001a*/ 	.short	(.L_11 - .L_10)
.L_10:
        /*001c*/ 	.word	0x00000000
        /*0020*/ 	.short	0x000c
        /*0022*/ 	.short	0x0040
        /*0024*/ 	.byte	0x00, 0xf4, 0x21, 0x00


	//----- nvinfo : EIATTR_KPARAM_INFO
	.align		4
.L_11:
        /*0028*/ 	.byte	0x04, 0x17
        /*002a*/ 	.short	(.L_13 - .L_12)
.L_12:
        /*002c*/ 	.word	0x00000000
        /*0030*/ 	.short	0x000b
        /*0032*/ 	.short	0x0038
        /*0034*/ 	.byte	0x00, 0xf0, 0x11, 0x00


	//----- nvinfo : EIATTR_KPARAM_INFO
	.align		4
.L_13:
        /*0038*/ 	.byte	0x04, 0x17
        /*003a*/ 	.short	(.L_15 - .L_14)
.L_14:
        /*003c*/ 	.word	0x00000000
        /*0040*/ 	.short	0x000a
        /*0042*/ 	.short	0x0034
        /*0044*/ 	.byte	0x00, 0xf0, 0x11, 0x00


	//----- nvinfo : EIATTR_KPARAM_INFO
	.align		4
.L_15:
        /*0048*/ 	.byte	0x04, 0x17
        /*004a*/ 	.short	(.L_17 - .L_16)
.L_16:
        /*004c*/ 	.word	0x00000000
        /*0050*/ 	.short	0x0009
        /*0052*/ 	.short	0x0030
        /*0054*/ 	.byte	0x00, 0xf0, 0x11, 0x00


	//----- nvinfo : EIATTR_KPARAM_INFO
	.align		4
.L_17:
        /*0058*/ 	.byte	0x04, 0x17
        /*005a*/ 	.short	(.L_19 - .L_18)
.L_18:
        /*005c*/ 	.word	0x00000000
        /*0060*/ 	.short	0x0008
        /*0062*/ 	.short	0x002c
        /*0064*/ 	.byte	0x00, 0xf0, 0x11, 0x00


	//----- nvinfo : EIATTR_KPARAM_INFO
	.align		4
.L_19:
        /*0068*/ 	.byte	0x04, 0x17
        /*006a*/ 	.short	(.L_21 - .L_20)
.L_20:
        /*006c*/ 	.word	0x00000000
        /*0070*/ 	.short	0x0007
        /*0072*/ 	.short	0x0028
        /*0074*/ 	.byte	0x00, 0xf0, 0x11, 0x00


	//----- nvinfo : EIATTR_KPARAM_INFO
	.align		4
.L_21:
        /*0078*/ 	.byte	0x04, 0x17
        /*007a*/ 	.short	(.L_23 - .L_22)
.L_22:
        /*007c*/ 	.word	0x00000000
        /*0080*/ 	.short	0x0006
        /*0082*/ 	.short	0x0024
        /*0084*/ 	.byte	0x00, 0xf0, 0x11, 0x00


	//----- nvinfo : EIATTR_KPARAM_INFO
	.align		4
.L_23:
        /*0088*/ 	.byte	0x04, 0x17
        /*008a*/ 	.short	(.L_25 - .L_24)
.L_24:
        /*008c*/ 	.word	0x00000000
        /*0090*/ 	.short	0x0005
        /*0092*/ 	.short	0x0020
        /*0094*/ 	.byte	0x00, 0xf0, 0x11, 0x00


	//----- nvinfo : EIATTR_KPARAM_INFO
	.align		4
.L_25:
        /*0098*/ 	.byte	0x04, 0x17
        /*009a*/ 	.short	(.L_27 - .L_26)
.L_26:
        /*009c*/ 	.word	0x00000000
        /*00a0*/ 	.short	0x0004
        /*00a2*/ 	.short	0x001c
        /*00a4*/ 	.byte	0x00, 0xf0, 0x11, 0x00


	//----- nvinfo : EIATTR_KPARAM_INFO
	.align		4
.L_27:
        /*00a8*/ 	.byte	0x04, 0x17
        /*00aa*/ 	.short	(.L_29 - .L_28)
.L_28:
        /*00ac*/ 	.word	0x00000000
        /*00b0*/ 	.short	0x0003
        /*00b2*/ 	.short	0x0018
        /*00b4*/ 	.byte	0x00, 0xf0, 0x11, 0x00


	//----- nvinfo : EIATTR_KPARAM_INFO
	.align		4
.L_29:
        /*00b8*/ 	.byte	0x04, 0x17
        /*00ba*/ 	.short	(.L_31 - .L_30)
.L_30:
        /*00bc*/ 	.word	0x00000000
        /*00c0*/ 	.short	0x0002
        /*00c2*/ 	.short	0x0010
        /*00c4*/ 	.byte	0x00, 0xf4, 0x21, 0x00


	//----- nvinfo : EIATTR_KPARAM_INFO
	.align		4
.L_31:
        /*00c8*/ 	.byte	0x04, 0x17
        /*00ca*/ 	.short	(.L_33 - .L_32)
.L_32:
        /*00cc*/ 	.word	0x00000000
        /*00d0*/ 	.short	0x0001
        /*00d2*/ 	.short	0x0008
        /*00d4*/ 	.byte	0x00, 0xf4, 0x21, 0x00


	//----- nvinfo : EIATTR_KPARAM_INFO
	.align		4
.L_33:
        /*00d8*/ 	.byte	0x04, 0x17
        /*00da*/ 	.short	(.L_35 - .L_34)
.L_34:
        /*00dc*/ 	.word	0x00000000
        /*00e0*/ 	.short	0x0000
        /*00e2*/ 	.short	0x0000
        /*00e4*/ 	.byte	0x00, 0xf4, 0x21, 0x00


	//----- nvinfo : EIATTR_SPARSE_MMA_MASK
	.align		4
.L_35:
        /*00e8*/ 	.byte	0x03, 0x50
        /*00ea*/ 	.short	0x0000


	//----- nvinfo : EIATTR_MAXREG_COUNT
	.align		4
        /*00ec*/ 	.byte	0x03, 0x1b
        /*00ee*/ 	.short	0x0080


	//----- nvinfo : EIATTR_NUM_BARRIERS
	.align		4
        /*00f0*/ 	.byte	0x02, 0x4c
        /*00f2*/ 	.byte	0x01
	.zero		1


	//----- nvinfo : EIATTR_ANNOTATIONS
	.align		4
        /*00f4*/ 	.byte	0x04, 0x55
        /*00f6*/ 	.short	(.L_37 - .L_36)


	//   ....[0]....
.L_36:
        /*00f8*/ 	.word	0x00000001
        /*00fc*/ 	.byte	0x40, 0x05, 0x00, 0x00, 0x01, 0x00, 0x00, 0x00, 0x70, 0x05, 0x00, 0x00, 0x01, 0x00, 0x00, 0x00
        /* <DEDUP_REMOVED lines=220> */
        /*0ecc*/ 	.byte	0x70, 0x6b, 0x00, 0x00, 0x01, 0x00, 0x00, 0x00, 0xa0, 0x6b, 0x00, 0x00


	//----- nvinfo : EIATTR_MERCURY_ISA_VERSION
	.align		4
.L_37:
        /*0ed8*/ 	.byte	0x03, 0x5f
        /*0eda*/ 	.short	0x0101


	//----- nvinfo : EIATTR_EXIT_INSTR_OFFSETS
	.align		4
        /*0edc*/ 	.byte	0x04, 0x1c
        /*0ede*/ 	.short	(.L_39 - .L_38)


	//   ....[0]....
.L_38:
        /*0ee0*/ 	.word	0x0000b3c0


	//   ....[1]....
        /*0ee4*/ 	.word	0x0000b3e0


	//----- nvinfo : EIATTR_REQNTID
	.align		4
.L_39:
        /*0ee8*/ 	.byte	0x04, 0x10
        /*0eea*/ 	.short	(.L_41 - .L_40)
.L_40:
        /*0eec*/ 	.word	0x00000200
        /*0ef0*/ 	.word	0x00000001
        /*0ef4*/ 	.word	0x00000001


	//----- nvinfo : EIATTR_CBANK_PARAM_SIZE
	.align		4
.L_41:
        /*0ef8*/ 	.byte	0x03, 0x19
        /*0efa*/ 	.short	0x0050


	//----- nvinfo : EIATTR_PARAM_CBANK
	.align		4
        /*0efc*/ 	.byte	0x04, 0x0a
        /*0efe*/ 	.short	(.L_43 - .L_42)
	.align		4
.L_42:
        /*0f00*/ 	.word	index@(.nv.constant0.matmul_kernel)
        /*0f04*/ 	.short	0x0210
        /*0f06*/ 	.short	0x0050


	//----- nvinfo : EIATTR_SW_WAR
	.align		4
.L_43:
        /*0f08*/ 	.byte	0x04, 0x36
        /*0f0a*/ 	.short	(.L_45 - .L_44)
.L_44:
        /*0f0c*/ 	.word	0x00000008
.L_45:


//--------------------- .nv.callgraph             --------------------------
	.section	.nv.callgraph,"",@"SHT_CUDA_CALLGRAPH"
	.align	4
	.sectionentsize	8
	.align		4
        /*0000*/ 	.word	0x00000000
	.align		4
        /*0004*/ 	.word	0xffffffff
	.align		4
        /*0008*/ 	.word	0x00000000
	.align		4
        /*000c*/ 	.word	0xfffffffe
	.align		4
        /*0010*/ 	.word	0x00000000
	.align		4
        /*0014*/ 	.word	0xfffffffd
	.align		4
        /*0018*/ 	.word	0x00000000
	.align		4
        /*001c*/ 	.word	0xfffffffc


//--------------------- .text.matmul_kernel       --------------------------
	.section	.text.matmul_kernel,"ax",@progbits
	.align	128
        .global         matmul_kernel
        .type           matmul_kernel,@function
        .size           matmul_kernel,(.L_x_4 - matmul_kernel)
        .other          matmul_kernel,@"STO_CUDA_ENTRY STV_DEFAULT"
matmul_kernel:
.text.matmul_kernel:
[----:B------:R-:W0:Y:S08]  /*0000*/  LDC R1, c[0x0][0x28] ;  /* 0x00000a00ff017b82 */ /* 0x000e300000000800 */
[----:B------:R-:W1:Y:S01]  /*0010*/  LDC.64 R12, c[0x0][0x228] ;  /* 0x00008a00ff0c7b82 */ /* 0x000e620000000a00 */
[----:B------:R-:W2:Y:S01]  /*0020*/  S2R R5, SR_CTAID.X ;  /* 0x0000000000057919 */ /* 0x000ea20000002500 */
[----:B0-----:R-:W-:Y:S01]  /*0030*/  VIADD R1, R1, 0xfffffd58 ;  /* 0xfffffd5801017836 */ /* 0x001fe20000000000 */
[----:B------:R-:W-:Y:S01]  /*0040*/  ULDC UR5, c[0x0][0x230] ;  /* 0x00008c0000057ab9 */ /* 0x000fe20000000800 */
[----:B------:R-:W-:Y:S01]  /*0050*/  UMOV UR4, 0x400 ;  /* 0x0000040000047882 */ /* 0x000fe20000000000 */
[----:B------:R-:W0:Y:S01]  /*0060*/  S2R R89, SR_TID.X ;  /* 0x0000000000597919 */ /* 0x000e220000002100 */
[----:B------:R-:W-:-:S02]  /*0070*/  ULDC.64 UR14, c[0x0][0x208] ;  /* 0x00008200000e7ab9 */ /* 0x000fc40000000a00 */
[----:B------:R-:W3:Y:S01]  /*0080*/  S2UR UR12, SR_CgaCtaId ;  /* 0x00000000000c79c3 */ /* 0x000ee20000008800 */
[----:B-1----:R-:W-:-:S05]  /*0090*/  VIADD R0, R13, 0x7f ;  /* 0x0000007f0d007836 */ /* 0x002fca0000000000 */
[----:B------:R-:W-:Y:S01]  /*00a0*/  SHF.R.S32.HI R3, RZ, 0x1f, R0 ;  /* 0x0000001fff037819 */ /* 0x000fe20000011400 */
[----:B---3--:R-:W-:-:S03]  /*00b0*/  ULEA UR12, UR12, UR4, 0x18 ;  /* 0x000000040c0c7291 */ /* 0x008fc6000f8ec03f */
[----:B------:R-:W-:Y:S02]  /*00c0*/  LEA.HI R3, R3, R0, RZ, 0x7 ;  /* 0x0000000003037211 */ /* 0x000fe400078f38ff */
[----:B--2---:R-:W-:Y:S02]  /*00d0*/  IABS R8, R5 ;  /* 0x0000000500087213 */ /* 0x004fe40000000000 */
[----:B------:R-:W-:Y:S02]  /*00e0*/  SHF.R.S32.HI R3, RZ, 0x7, R3 ;  /* 0x00000007ff037819 */ /* 0x000fe40000011403 */
[----:B0-----:R-:W-:-:S03]  /*00f0*/  LOP3.LUT R88, R89, 0x1ff, RZ, 0xc0, !PT ;  /* 0x000001ff59587812 */ /* 0x001fc600078ec0ff */
[----:B------:R-:W-:-:S05]  /*0100*/  IMAD.SHL.U32 R4, R3, 0x8, RZ ;  /* 0x0000000803047824 */ /* 0x000fca00078e00ff */
[-C--:B------:R-:W-:Y:S02]  /*0110*/  IABS R7, R4.reuse ;  /* 0x0000000400077213 */ /* 0x080fe40000000000 */
[----:B------:R-:W-:Y:S02]  /*0120*/  IABS R10, R4 ;  /* 0x00000004000a7213 */ /* 0x000fe40000000000 */
[----:B------:R-:W0:Y:S08]  /*0130*/  I2F.RP R0, R7 ;  /* 0x0000000700007306 */ /* 0x000e300000209400 */
[----:B0-----:R-:W0:Y:S02]  /*0140*/  MUFU.RCP R0, R0 ;  /* 0x0000000000007308 */ /* 0x001e240000001000 */
[----:B0-----:R-:W-:-:S02]  /*0150*/  VIADD R2, R0, 0xffffffe ;  /* 0x0ffffffe00027836 */ /* 0x001fc40000000000 */
[----:B------:R-:W-:-:S04]  /*0160*/  IMAD.MOV R0, RZ, RZ, -R10 ;  /* 0x000000ffff007224 */ /* 0x000fc800078e0a0a */
[----:B------:R0:W1:Y:S02]  /*0170*/  F2I.FTZ.U32.TRUNC.NTZ R3, R2 ;  /* 0x0000000200037305 */ /* 0x000064000021f000 */
[----:B0-----:R-:W-:Y:S02]  /*0180*/  IMAD.MOV.U32 R2, RZ, RZ, RZ ;  /* 0x000000ffff027224 */ /* 0x001fe400078e00ff */
[----:B-1----:R-:W-:-:S04]  /*0190*/  IMAD.MOV R6, RZ, RZ, -R3 ;  /* 0x000000ffff067224 */ /* 0x002fc800078e0a03 */
[----:B------:R-:W-:Y:S02]  /*01a0*/  IMAD R9, R6, R7, RZ ;  /* 0x0000000706097224 */ /* 0x000fe400078e02ff */
[----:B------:R-:W-:Y:S02]  /*01b0*/  IMAD.MOV.U32 R6, RZ, RZ, R8 ;  /* 0x000000ffff067224 */ /* 0x000fe400078e0008 */
[----:B------:R-:W-:-:S06]  /*01c0*/  IMAD.HI.U32 R3, R3, R9, R2 ;  /* 0x0000000903037227 */ /* 0x000fcc00078e0002 */
[----:B------:R-:W-:-:S04]  /*01d0*/  IMAD.HI.U32 R3, R3, R6, RZ ;  /* 0x0000000603037227 */ /* 0x000fc800078e00ff */
[----:B------:R-:W-:-:S05]  /*01e0*/  IMAD R0, R3, R0, R6 ;  /* 0x0000000003007224 */ /* 0x000fca00078e0206 */
[----:B------:R-:W-:-:S13]  /*01f0*/  ISETP.GT.U32.AND P1, PT, R7, R0, PT ;  /* 0x000000000700720c */ /* 0x000fda0003f24070 */
[----:B------:R-:W-:Y:S02]  /*0200*/  @!P1 IMAD.IADD R0, R0, 0x1, -R7 ;  /* 0x0000000100009824 */ /* 0x000fe400078e0a07 */
[----:B------:R-:W-:Y:S01]  /*0210*/  @!P1 VIADD R3, R3, 0x1 ;  /* 0x0000000103039836 */ /* 0x000fe20000000000 */
[----:B------:R-:W-:Y:S02]  /*0220*/  ISETP.NE.AND P1, PT, R4, RZ, PT ;  /* 0x000000ff0400720c */ /* 0x000fe40003f25270 */
[----:B------:R-:W-:Y:S02]  /*0230*/  ISETP.GE.U32.AND P0, PT, R0, R7, PT ;  /* 0x000000070000720c */ /* 0x000fe40003f06070 */
[----:B------:R-:W-:-:S04]  /*0240*/  LOP3.LUT R0, R5, R4, RZ, 0x3c, !PT ;  /* 0x0000000405007212 */ /* 0x000fc800078e3cff */
[----:B------:R-:W-:Y:S01]  /*0250*/  ISETP.GE.AND P2, PT, R0, RZ, PT ;  /* 0x000000ff0000720c */ /* 0x000fe20003f46270 */
[----:B------:R-:W-:-:S06]  /*0260*/  VIADD R0, R12, 0x1ff ;  /* 0x000001ff0c007836 */ /* 0x000fcc0000000000 */
[----:B------:R-:W-:-:S04]  /*0270*/  @P0 VIADD R3, R3, 0x1 ;  /* 0x0000000103030836 */ /* 0x000fc80000000000 */
[----:B------:R-:W-:Y:S01]  /*0280*/  IMAD.MOV.U32 R2, RZ, RZ, R3 ;  /* 0x000000ffff027224 */ /* 0x000fe200078e0003 */
[----:B------:R-:W-:-:S03]  /*0290*/  SHF.R.S32.HI R3, RZ, 0x1f, R0 ;  /* 0x0000001fff037819 */ /* 0x000fc60000011400 */
[----:B------:R-:W-:Y:S01]  /*02a0*/  @!P2 IMAD.MOV R2, RZ, RZ, -R2 ;  /* 0x000000ffff02a224 */ /* 0x000fe200078e0a02 */
[----:B------:R-:W-:Y:S02]  /*02b0*/  @!P1 LOP3.LUT R2, RZ, R4, RZ, 0x33, !PT ;  /* 0x00000004ff029212 */ /* 0x000fe400078e33ff */
[----:B------:R-:W-:-:S03]  /*02c0*/  LEA.HI R3, R3, R0, RZ, 0x9 ;  /* 0x0000000003037211 */ /* 0x000fc600078f48ff */
[----:B------:R-:W-:Y:S02]  /*02d0*/  IMAD.SHL.U32 R6, R2, 0x8, RZ ;  /* 0x0000000802067824 */ /* 0x000fe400078e00ff */
[----:B------:R-:W-:-:S03]  /*02e0*/  IMAD.MOV R2, RZ, RZ, -R2 ;  /* 0x000000ffff027224 */ /* 0x000fc600078e0a02 */
[----:B------:R-:W-:Y:S01]  /*02f0*/  LEA.HI.SX32 R3, R3, -R6, 0x17 ;  /* 0x8000000603037211 */ /* 0x000fe200078fbaff */
[----:B------:R-:W-:-:S03]  /*0300*/  IMAD R8, R4, R2, R5 ;  /* 0x0000000204087224 */ /* 0x000fc600078e0205 */
[----:B------:R-:W-:-:S04]  /*0310*/  VIMNMX R11, R3, 0x8, PT ;  /* 0x00000008030b7848 */ /* 0x000fc80003fe0100 */
[-C--:B------:R-:W-:Y:S02]  /*0320*/  IABS R7, R11.reuse ;  /* 0x0000000b00077213 */ /* 0x080fe40000000000 */
[----:B------:R-:W-:Y:S02]  /*0330*/  IABS R4, R11 ;  /* 0x0000000b00047213 */ /* 0x000fe40000000000 */
[----:B------:R-:W0:Y:S08]  /*0340*/  I2F.RP R0, R7 ;  /* 0x0000000700007306 */ /* 0x000e300000209400 */
[----:B0-----:R-:W0:Y:S02]  /*0350*/  MUFU.RCP R0, R0 ;  /* 0x0000000000007308 */ /* 0x001e240000001000 */
[----:B0-----:R-:W-:-:S02]  /*0360*/  VIADD R3, R0, 0xffffffe ;  /* 0x0ffffffe00037836 */ /* 0x001fc40000000000 */
[----:B------:R-:W-:Y:S02]  /*0370*/  IMAD.MOV R0, RZ, RZ, -R4 ;  /* 0x000000ffff007224 */ /* 0x000fe400078e0a04 */
[----:B------:R-:W0:Y:S02]  /*0380*/  LDC R4, c[0x0][0x230] ;  /* 0x00008c00ff047b82 */ /* 0x000e240000000800 */
[----:B------:R-:W1:Y:S02]  /*0390*/  F2I.FTZ.U32.TRUNC.NTZ R3, R3 ;  /* 0x0000000300037305 */ /* 0x000e64000021f000 */
[----:B-1----:R-:W-:-:S04]  /*03a0*/  IMAD.MOV R9, RZ, RZ, -R3 ;  /* 0x000000ffff097224 */ /* 0x002fc800078e0a03 */
[----:B------:R-:W-:Y:S01]  /*03b0*/  IMAD.MOV.U32 R2, RZ, RZ, R9 ;  /* 0x000000ffff027224 */ /* 0x000fe200078e0009 */
[----:B------:R-:W-:Y:S01]  /*03c0*/  IABS R9, R8 ;  /* 0x0000000800097213 */ /* 0x000fe20000000000 */
[----:B0-----:R-:W-:Y:S02]  /*03d0*/  VIADD R4, R4, 0x3f ;  /* 0x0000003f04047836 */ /* 0x001fe40000000000 */
[----:B------:R-:W-:Y:S02]  /*03e0*/  IMAD R5, R2, R7, RZ ;  /* 0x0000000702057224 */ /* 0x000fe400078e02ff */
[----:B------:R-:W-:-:S04]  /*03f0*/  IMAD.MOV.U32 R2, RZ, RZ, RZ ;  /* 0x000000ffff027224 */ /* 0x000fc800078e00ff */
        /* <DEDUP_REMOVED lines=9> */
[----:B------:R-:W-:-:S07]  /*0490*/  ISETP.GE.AND P2, PT, R0, RZ, PT ;  /* 0x000000ff0000720c */ /* 0x000fce0003f46270 */
[----:B------:R-:W-:Y:S01]  /*04a0*/  @P0 VIADD R2, R2, 0x1 ;  /* 0x0000000102020836 */ /* 0x000fe20000000000 */
[----:B------:R-:W-:-:S05]  /*04b0*/  ISETP.GT.AND P0, PT, R4, 0x3f, PT ;  /* 0x0000003f0400780c */ /* 0x000fca0003f04270 */
[----:B------:R-:W-:Y:S01]  /*04c0*/  @!P2 IMAD.MOV R2, RZ, RZ, -R2 ;  /* 0x000000ffff02a224 */ /* 0x000fe200078e0a02 */
[----:B------:R-:W-:-:S05]  /*04d0*/  @!P1 LOP3.LUT R2, RZ, R11, RZ, 0x33, !PT ;  /* 0x0000000bff029212 */ /* 0x000fca00078e33ff */
[----:B------:R-:W-:Y:S02]  /*04e0*/  IMAD.MOV R0, RZ, RZ, -R2 ;  /* 0x000000ffff007224 */ /* 0x000fe400078e0a02 */
[----:B------:R-:W-:Y:S02]  /*04f0*/  IMAD.SHL.U32 R5, R2, 0x80, RZ ;  /* 0x0000008002057824 */ /* 0x000fe400078e00ff */
[----:B------:R-:W-:-:S04]  /*0500*/  IMAD R0, R11, R0, R8 ;  /* 0x000000000b007224 */ /* 0x000fc800078e0208 */
[----:B------:R-:W-:Y:S02]  /*0510*/  IMAD.IADD R3, R6, 0x1, R0 ;  /* 0x0000000106037824 */ /* 0x000fe400078e0200 */
[----:B------:R-:W-:Y:S02]  /*0520*/  IMAD.U32 R0, RZ, RZ, UR5 ;  /* 0x00000005ff007e24 */ /* 0x000fe4000f8e00ff */
[----:B------:R-:W-:-:S05]  /*0530*/  IMAD R90, R3, 0x200, R88 ;  /* 0x00000200035a7824 */ /* 0x000fca00078e0258 */
[----:B------:R0:W-:Y:S01]  /*0540*/  STL [R1+0x194], R90 ;  /* 0x0001945a01007387 */ /* 0x0001e20000100800 */
[----:B------:R-:W-:Y:S05]  /*0550*/  @P0 BRA `(.L_x_0) ;  /* 0x00000004008c0947 */ /* 0x000fea0003800000 */
[----:B------:R-:W-:Y:S01]  /*0560*/  IMAD.SHL.U32 R0, R89, 0x8, RZ ;  /* 0x0000000859007824 */ /* 0x000fe200078e00ff */
[----:B------:R1:W-:Y:S01]  /*0570*/  STL [R1], RZ ;  /* 0x000000ff01007387 */ /* 0x0003e20000100800 */
[----:B------:R-:W-:Y:S02]  /*0580*/  CS2R R24, SRZ ;  /* 0x0000000000187805 */ /* 0x000fe4000001ff00 */
[----:B------:R-:W-:Y:S02]  /*0590*/  CS2R R26, SRZ ;  /* 0x00000000001a7805 */ /* 0x000fe4000001ff00 */
[----:B------:R-:W-:Y:S01]  /*05a0*/  CS2R R28, SRZ ;  /* 0x00000000001c7805 */ /* 0x000fe2000001ff00 */
[----:B------:R1:W-:Y:S01]  /*05b0*/  STL [R1+0x198], R0 ;  /* 0x0001980001007387 */ /* 0x0003e20000100800 */
[----:B------:R-:W-:Y:S02]  /*05c0*/  CS2R R30, SRZ ;  /* 0x00000000001e7805 */ /* 0x000fe4000001ff00 */
[----:B------:R-:W-:-:S02]  /*05d0*/  CS2R R32, SRZ ;  /* 0x0000000000207805 */ /* 0x000fc4000001ff00 */
[----:B------:R-:W-:Y:S01]  /*05e0*/  CS2R R34, SRZ ;  /* 0x0000000000227805 */ /* 0x000fe2000001ff00 */
[----:B------:R1:W-:Y:S01]  /*05f0*/  STL [R1+0x4], RZ ;  /* 0x000004ff01007387 */ /* 0x0003e20000100800 */
[----:B------:R-:W-:Y:S02]  /*0600*/  CS2R R36, SRZ ;  /* 0x0000000000247805 */ /* 0x000fe4000001ff00 */
[----:B------:R-:W-:Y:S02]  /*0610*/  CS2R R38, SRZ ;  /* 0x0000000000267805 */ /* 0x000fe4000001ff00 */
[----:B------:R-:W-:Y:S01]  /*0620*/  CS2R R40, SRZ ;  /* 0x0000000000287805 */ /* 0x000fe2000001ff00 */
[----:B------:R1:W-:Y:S01]  /*0630*/  STL [R1+0x8], RZ ;  /* 0x000008ff01007387 */ /* 0x0003e20000100800 */
        /* <DEDUP_REMOVED lines=29> */
[----:B------:R-:W-:Y:S01]  /*0810*/  CS2R R86, SRZ ;  /* 0x0000000000567805 */ /* 0x000fe2000001ff00 */
[----:B------:R1:W-:Y:S04]  /*0820*/  STL [R1+0x28], RZ ;  /* 0x000028ff01007387 */ /* 0x0003e80000100800 */
        /* <DEDUP_REMOVED lines=52> */
[----:B------:R1:W-:Y:S01]  /*0b70*/  STL [R1+0xfc], RZ ;  /* 0x0000fcff01007387 */ /* 0x0003e20000100800 */
[----:B------:R-:W-:Y:S05]  /*0b80*/  BRA `(.L_x_1) ;  /* 0x0000005400ec7947 */ /* 0x000fea0003800000 */
.L_x_0:
[----:B------:R-:W-:Y:S01]  /*0b90*/  IABS R23, R12 ;  /* 0x0000000c00177213 */ /* 0x000fe20000000000 */
[----:B------:R-:W-:Y:S01]  /*0ba0*/  ULDC UR4, c[0x0][0x234] ;  /* 0x00008d0000047ab9 */ /* 0x000fe20000000800 */
[----:B------:R-:W-:Y:S01]  /*0bb0*/  IABS R2, R13 ;  /* 0x0000000d00027213 */ /* 0x000fe20000000000 */
[----:B------:R-:W-:Y:S01]  /*0bc0*/  ULDC.64 UR6, c[0x0][0x210] ;  /* 0x0000840000067ab9 */ /* 0x000fe20000000a00 */
[----:B------:R-:W1:Y:S01]  /*0bd0*/  I2F.RP R3, R23 ;  /* 0x0000001700037306 */ /* 0x000e620000209400 */
[----:B------:R-:W-:Y:S01]  /*0be0*/  SHF.R.U32.HI R11, RZ, 0x6, R89 ;  /* 0x00000006ff0b7819 */ /* 0x000fe20000011659 */
[----:B------:R-:W-:Y:S01]  /*0bf0*/  ULDC UR5, c[0x0][0x23c] ;  /* 0x00008f0000057ab9 */ /* 0x000fe20000000800 */
[----:B------:R-:W-:Y:S01]  /*0c00*/  LEA.HI R20, R89, R5, RZ, 0x1a ;  /* 0x0000000559147211 */ /* 0x000fe200078fd0ff */
[----:B------:R-:W-:Y:S01]  /*0c10*/  USHF.L.U32 UR17, UR5, 0x6, URZ ;  /* 0x0000000605117899 */ /* 0x000fe2000800063f */
[----:B------:R-:W-:Y:S02]  /*0c20*/  ISETP.NE.AND P6, PT, R12, RZ, PT ;  /* 0x000000ff0c00720c */ /* 0x000fe40003fc5270 */
[----:B------:R-:W-:-:S02]  /*0c30*/  CS2R R40, SRZ ;  /* 0x0000000000287805 */ /* 0x000fc4000001ff00 */
[----:B------:R-:W-:Y:S01]  /*0c40*/  CS2R R42, SRZ ;  /* 0x00000000002a7805 */ /* 0x000fe2000001ff00 */
[----:B------:R-:W2:Y:S01]  /*0c50*/  I2F.RP R10, R2 ;  /* 0x00000002000a7306 */ /* 0x000ea20000209400 */
[C---:B------:R-:W-:Y:S01]  /*0c60*/  VIADD R26, R20.reuse, 0x48 ;  /* 0x00000048141a7836 */ /* 0x040fe20000000000 */
[----:B------:R-:W-:Y:S01]  /*0c70*/  CS2R R44, SRZ ;  /* 0x00000000002c7805 */ /* 0x000fe2000001ff00 */
[C---:B------:R-:W-:Y:S01]  /*0c80*/  VIADD R22, R20.reuse, 0x58 ;  /* 0x0000005814167836 */ /* 0x040fe20000000000 */
[----:B------:R-:W-:Y:S01]  /*0c90*/  CS2R R46, SRZ ;  /* 0x00000000002e7805 */ /* 0x000fe2000001ff00 */
[C---:B------:R-:W-:Y:S01]  /*0ca0*/  VIADD R30, R20.reuse, 0x38 ;  /* 0x00000038141e7836 */ /* 0x040fe20000000000 */
[----:B------:R-:W-:Y:S01]  /*0cb0*/  IABS R27, R26 ;  /* 0x0000001a001b7213 */ /* 0x000fe20000000000 */
[C---:B------:R-:W-:Y:S01]  /*0cc0*/  VIADD R34, R20.reuse, 0x28 ;  /* 0x0000002814227836 */ /* 0x040fe20000000000 */
[----:B-1----:R-:W1:Y:S01]  /*0cd0*/  MUFU.RCP R3, R3 ;  /* 0x0000000300037308 */ /* 0x002e620000001000 */
[----:B------:R-:W-:Y:S01]  /*0ce0*/  IABS R21, R22 ;  /* 0x0000001600157213 */ /* 0x000fe20000000000 */
[----:B------:R-:W-:Y:S01]  /*0cf0*/  VIADD R36, R20, 0x18 ;  /* 0x0000001814247836 */ /* 0x000fe20000000000 */
[----:B------:R-:W-:-:S02]  /*0d00*/  CS2R R48, SRZ ;  /* 0x0000000000307805 */ /* 0x000fc4000001ff00 */
[----:B------:R-:W-:Y:S02]  /*0d10*/  IABS R29, R34 ;  /* 0x00000022001d7213 */ /* 0x000fe40000000000 */
[----:B------:R-:W-:Y:S02]  /*0d20*/  CS2R R50, SRZ ;  /* 0x0000000000327805 */ /* 0x000fe4000001ff00 */
[----:B------:R-:W-:Y:S02]  /*0d30*/  CS2R R52, SRZ ;  /* 0x0000000000347805 */ /* 0x000fe4000001ff00 */
[----:B------:R-:W-:Y:S01]  /*0d40*/  IABS R33, R36 ;  /* 0x0000002400217213 */ /* 0x000fe20000000000 */
[----:B--2---:R-:W2:Y:S01]  /*0d50*/  MUFU.RCP R10, R10 ;  /* 0x0000000a000a7308 */ /* 0x004ea20000001000 */
[----:B------:R-:W-:Y:S02]  /*0d60*/  CS2R R54, SRZ ;  /* 0x0000000000367805 */ /* 0x000fe4000001ff00 */
[----:B------:R-:W-:-:S02]  /*0d70*/  CS2R R56, SRZ ;  /* 0x0000000000387805 */ /* 0x000fc4000001ff00 */
[----:B------:R-:W-:Y:S02]  /*0d80*/  CS2R R58, SRZ ;  /* 0x00000000003a7805 */ /* 0x000fe4000001ff00 */
[----:B------:R-:W-:Y:S02]  /*0d90*/  CS2R R60, SRZ ;  /* 0x00000000003c7805 */ /* 0x000fe4000001ff00 */
[----:B------:R-:W-:Y:S02]  /*0da0*/  CS2R R62, SRZ ;  /* 0x00000000003e7805 */ /* 0x000fe4000001ff00 */
[----:B------:R-:W-:Y:S02]  /*0db0*/  CS2R R64, SRZ ;  /* 0x0000000000407805 */ /* 0x000fe4000001ff00 */
[----:B------:R-:W-:Y:S02]  /*0dc0*/  CS2R R66, SRZ ;  /* 0x0000000000427805 */ /* 0x000fe4000001ff00 */
[----:B------:R-:W-:Y:S01]  /*0dd0*/  CS2R R68, SRZ ;  /* 0x0000000000447805 */ /* 0x000fe2000001ff00 */
[----:B-1----:R-:W-:Y:S01]  /*0de0*/  VIADD R6, R3, 0xffffffe ;  /* 0x0ffffffe03067836 */ /* 0x002fe20000000000 */
[----:B------:R-:W-:-:S02]  /*0df0*/  CS2R R70, SRZ ;  /* 0x0000000000467805 */ /* 0x000fc4000001ff00 */
[----:B------:R-:W-:Y:S02]  /*0e00*/  CS2R R72, SRZ ;  /* 0x0000000000487805 */ /* 0x000fe4000001ff00 */
[----:B------:R-:W-:Y:S01]  /*0e10*/  CS2R R74, SRZ ;  /* 0x00000000004a7805 */ /* 0x000fe2000001ff00 */
[----:B------:R1:W3:Y:S01]  /*0e20*/  F2I.FTZ.U32.TRUNC.NTZ R7, R6 ;  /* 0x0000000600077305 */ /* 0x0002e2000021f000 */
[----:B------:R-:W-:Y:S02]  /*0e30*/  CS2R R76, SRZ ;  /* 0x00000000004c7805 */ /* 0x000fe4000001ff00 */
[----:B------:R-:W-:Y:S02]  /*0e40*/  CS2R R78, SRZ ;  /* 0x00000000004e7805 */ /* 0x000fe4000001ff00 */
[----:B------:R-:W-:Y:S01]  /*0e50*/  CS2R R80, SRZ ;  /* 0x0000000000507805 */ /* 0x000fe2000001ff00 */
[----:B--2---:R-:W-:Y:S01]  /*0e60*/  VIADD R8, R10, 0xffffffe ;  /* 0x0ffffffe0a087836 */ /* 0x004fe20000000000 */
[----:B------:R-:W-:-:S02]  /*0e70*/  SGXT.U32 R10, R11, 0x3 ;  /* 0x000000030b0a781a */ /* 0x000fc40000000000 */
[----:B------:R-:W-:Y:S02]  /*0e80*/  CS2R R82, SRZ ;  /* 0x0000000000527805 */ /* 0x000fe4000001ff00 */
[----:B------:R-:W-:Y:S01]  /*0e90*/  IABS R11, R90 ;  /* 0x0000005a000b7213 */ /* 0x000fe20000000000 */
[----:B------:R2:W4:Y:S01]  /*0ea0*/  F2I.FTZ.U32.TRUNC.NTZ R9, R8 ;  /* 0x0000000800097305 */ /* 0x000522000021f000 */
[----:B-1----:R-:W-:Y:S01]  /*0eb0*/  IMAD.MOV.U32 R6, RZ, RZ, RZ ;  /* 0x000000ffff067224 */ /* 0x002fe200078e00ff */
[----:B------:R-:W-:Y:S02]  /*0ec0*/  CS2R R84, SRZ ;  /* 0x0000000000547805 */ /* 0x000fe4000001ff00 */
[----:B------:R-:W-:Y:S01]  /*0ed0*/  CS2R R86, SRZ ;  /* 0x0000000000567805 */ /* 0x000fe2000001ff00 */
[----:B------:R-:W-:Y:S01]  /*0ee0*/  USHF.R.S32.HI UR18, URZ, 0x1f, UR17 ;  /* 0x0000001f3f127899 */ /* 0x000fe20008011411 */
[----:B------:R-:W-:Y:S01]  /*0ef0*/  ULDC UR13, c[0x0][0x238] ;  /* 0x00008e00000d7ab9 */ /* 0x000fe20000000800 */
[----:B---3--:R-:W-:Y:S01]  /*0f00*/  IMAD.MOV R14, RZ, RZ, -R7 ;  /* 0x000000ffff0e7224 */ /* 0x008fe200078e0a07 */
[----:B------:R-:W-:Y:S01]  /*0f10*/  UMOV UR11, 0x80000020 ;  /* 0x80000020000b7882 */ /* 0x000fe20000000000 */
[----:B--2---:R-:W-:-:S02]  /*0f20*/  IMAD.MOV.U32 R8, RZ, RZ, RZ ;  /* 0x000000ffff087224 */ /* 0x004fc400078e00ff */
[----:B------:R-:W-:Y:S02]  /*0f30*/  IMAD R3, R14, R23, RZ ;  /* 0x000000170e037224 */ /* 0x000fe400078e02ff */
[----:B------:R-:W-:Y:S02]  /*0f40*/  VIADD R14, R20, 0x78 ;  /* 0x00000078140e7836 */ /* 0x000fe40000000000 */
[----:B------:R-:W-:Y:S01]  /*0f50*/  IMAD.HI.U32 R6, R7, R3, R6 ;  /* 0x0000000307067227 */ /* 0x000fe200078e0006 */
[----:B------:R-:W-:Y:S02]  /*0f60*/  LOP3.LUT R3, R5, R10, RZ, 0xfc, !PT ;  /* 0x0000000a05037212 */ /* 0x000fe400078efcff */
[----:B------:R-:W-:Y:S01]  /*0f70*/  ISETP.GE.AND P2, PT, R14, RZ, PT ;  /* 0x000000ff0e00720c */ /* 0x000fe20003f46270 */
[----:B----4-:R-:W-:Y:S01]  /*0f80*/  IMAD.MOV R15, RZ, RZ, -R9 ;  /* 0x000000ffff0f7224 */ /* 0x010fe200078e0a09 */
[C---:B------:R-:W-:Y:S01]  /*0f90*/  LOP3.LUT R16, R3.reuse, 0x70, RZ, 0xfc, !PT ;  /* 0x0000007003107812 */ /* 0x040fe200078efcff */
[----:B------:R-:W-:Y:S01]  /*0fa0*/  IMAD.HI.U32 R6, R6, R11, RZ ;  /* 0x0000000b06067227 */ /* 0x000fe200078e00ff */
[----:B------:R-:W-:-:S02]  /*0fb0*/  LOP3.LUT R24, R3, 0x50, RZ, 0xfc, !PT ;  /* 0x0000005003187812 */ /* 0x000fc400078efcff */
[----:B------:R-:W-:Y:S01]  /*0fc0*/  IABS R17, R16 ;  /* 0x0000001000117213 */ /* 0x000fe20000000000 */
[----:B------:R-:W-:Y:S01]  /*0fd0*/  IMAD.MOV R6, RZ, RZ, -R6 ;  /* 0x000000ffff067224 */ /* 0x000fe200078e0a06 */
[----:B------:R-:W-:Y:S01]  /*0fe0*/  ISETP.GE.AND P3, PT, R16, RZ, PT ;  /* 0x000000ff1000720c */ /* 0x000fe20003f66270 */
[----:B------:R-:W-:Y:S01]  /*0ff0*/  IMAD R7, R15, R2, RZ ;  /* 0x000000020f077224 */ /* 0x000fe200078e02ff */
[----:B------:R-:W-:Y:S01]  /*1000*/  IABS R15, R14 ;  /* 0x0000000e000f7213 */ /* 0x000fe20000000000 */
[----:B------:R-:W-:Y:S01]  /*1010*/  IMAD R6, R23, R6, R11 ;  /* 0x0000000617067224 */ /* 0x000fe200078e020b */
[----:B------:R-:W-:Y:S01]  /*1020*/  IABS R25, R24 ;  /* 0x0000001800197213 */ /* 0x000fe20000000000 */
[----:B------:R-:W-:Y:S01]  /*1030*/  IMAD.HI.U32 R8, R9, R7, R8 ;  /* 0x0000000709087227 */ /* 0x000fe200078e0008 */
[----:B------:R-:W-:Y:S02]  /*1040*/  SHF.R.S32.HI R7, RZ, 0x1f, R4 ;  /* 0x0000001fff077819 */ /* 0x000fe40000011404 */
[----:B------:R-:W-:-:S02]  /*1050*/  ISETP.GT.U32.AND P0, PT, R23, R6, PT ;  /* 0x000000061700720c */ /* 0x000fc40003f04070 */
[----:B------:R-:W-:Y:S01]  /*1060*/  LEA.HI R4, R7, R4, RZ, 0x6 ;  /* 0x0000000407047211 */ /* 0x000fe200078f30ff */
[C---:B------:R-:W-:Y:S01]  /*1070*/  IMAD.HI.U32 R9, R8.reuse, R15, RZ ;  /* 0x0000000f08097227 */ /* 0x040fe200078e00ff */
[C---:B------:R-:W-:Y:S02]  /*1080*/  LOP3.LUT R28, R3.reuse, 0x40, RZ, 0xfc, !PT ;  /* 0x00000040031c7812 */ /* 0x040fe400078efcff */
[C---:B------:R-:W-:Y:S01]  /*1090*/  LOP3.LUT R32, R3.reuse, 0x30, RZ, 0xfc, !PT ;  /* 0x0000003003207812 */ /* 0x040fe200078efcff */
[----:B------:R-:W-:Y:S01]  /*10a0*/  IMAD.HI.U32 R10, R8, R17, RZ ;  /* 0x00000011080a7227 */ /* 0x000fe200078e00ff */
[----:B------:R-:W-:Y:S02]  /*10b0*/  LOP3.LUT R38, R3, 0x10, RZ, 0xfc, !PT ;  /* 0x0000001003267812 */ /* 0x000fe400078efcff */
[----:B------:R-:W-:Y:S01]  /*10c0*/  IABS R39, R3 ;  /* 0x0000000300277213 */ /* 0x000fe20000000000 */
[----:B------:R-:W-:Y:S01]  /*10d0*/  IMAD.MOV R9, RZ, RZ, -R9 ;  /* 0x000000ffff097224 */ /* 0x000fe200078e0a09 */
[----:B------:R-:W-:Y:S01]  /*10e0*/  IABS R35, R38 ;  /* 0x0000002600237213 */ /* 0x000fe20000000000 */
[----:B------:R-:W-:Y:S01]  /*10f0*/  @!P0 IMAD.IADD R6, R6, 0x1, -R23 ;  /* 0x0000000106068824 */ /* 0x000fe200078e0a17 */
[----:B------:R-:W-:Y:S01]  /*1100*/  ISETP.GE.AND P0, PT, R90, RZ, PT ;  /* 0x000000ff5a00720c */ /* 0x000fe20003f06270 */
[----:B------:R-:W-:-:S02]  /*1110*/  IMAD.MOV R14, RZ, RZ, -R10 ;  /* 0x000000ffff0e7224 */ /* 0x000fc400078e0a0a */
[----:B------:R-:W-:Y:S01]  /*1120*/  VIADD R10, R20, 0x68 ;  /* 0x00000068140a7836 */ /* 0x000fe20000000000 */
[----:B------:R-:W-:Y:S01]  /*1130*/  ISETP.GT.U32.AND P4, PT, R23, R6, PT ;  /* 0x000000061700720c */ /* 0x000fe20003f84070 */
[C---:B------:R-:W-:Y:S02]  /*1140*/  IMAD R7, R2.reuse, R9, R15 ;  /* 0x0000000902077224 */ /* 0x040fe400078e020f */
[----:B------:R-:W-:Y:S01]  /*1150*/  IMAD R9, R2, R14, R17 ;  /* 0x0000000e02097224 */ /* 0x000fe200078e0211 */
[----:B------:R-:W-:Y:S01]  /*1160*/  ISETP.GE.AND P5, PT, R10, RZ, PT ;  /* 0x000000ff0a00720c */ /* 0x000fe20003fa6270 */
[C---:B------:R-:W-:Y:S01]  /*1170*/  IMAD.HI.U32 R15, R8.reuse, R27, RZ ;  /* 0x0000001b080f7227 */ /* 0x040fe200078e00ff */
[----:B------:R-:W-:Y:S02]  /*1180*/  IABS R17, R10 ;  /* 0x0000000a00117213 */ /* 0x000fe40000000000 */
[----:B------:R-:W-:Y:S01]  /*1190*/  LOP3.LUT R10, R3, 0x60, RZ, 0xfc, !PT ;  /* 0x00000060030a7812 */ /* 0x000fe200078efcff */
[----:B------:R-:W-:-:S03]  /*11a0*/  IMAD.HI.U32 R14, R8, R21, RZ ;  /* 0x00000015080e7227 */ /* 0x000fc600078e00ff */
[----:B------:R-:W-:Y:S01]  /*11b0*/  IABS R19, R10 ;  /* 0x0000000a00137213 */ /* 0x000fe20000000000 */
[----:B------:R-:W-:Y:S01]  /*11c0*/  @!P4 IMAD.IADD R6, R6, 0x1, -R23 ;  /* 0x000000010606c824 */ /* 0x000fe200078e0a17 */
[----:B------:R-:W-:Y:S01]  /*11d0*/  ISETP.GT.U32.AND P4, PT, R2, R7, PT ;  /* 0x000000070200720c */ /* 0x000fe20003f84070 */
[----:B------:R-:W-:Y:S01]  /*11e0*/  IMAD.MOV R14, RZ, RZ, -R14 ;  /* 0x000000ffff0e7224 */ /* 0x000fe200078e0a0e */
[----:B------:R-:W-:Y:S01]  /*11f0*/  ISETP.GE.AND P1, PT, R10, RZ, PT ;  /* 0x000000ff0a00720c */ /* 0x000fe20003f26270 */
[----:B------:R-:W-:Y:S01]  /*1200*/  @!P0 IMAD.MOV R6, RZ, RZ, -R6 ;  /* 0x000000ffff068224 */ /* 0x000fe200078e0a06 */
[----:B------:R-:W-:Y:S01]  /*1210*/  ISETP.GT.U32.AND P0, PT, R2, R9, PT ;  /* 0x000000090200720c */ /* 0x000fe20003f04070 */
[C---:B------:R-:W-:Y:S01]  /*1220*/  IMAD.HI.U32 R10, R8.reuse, R17, RZ ;  /* 0x00000011080a7227 */ /* 0x040fe200078e00ff */
[----:B------:R-:W-:Y:S02]  /*1230*/  @!P6 LOP3.LUT R6, RZ, R12, RZ, 0x33, !PT ;  /* 0x0000000cff06e212 */ /* 0x000fe400078e33ff */
[----:B------:R-:W-:Y:S01]  /*1240*/  IABS R23, R28 ;  /* 0x0000001c00177213 */ /* 0x000fe20000000000 */
[----:B------:R-:W-:-:S04]  /*1250*/  IMAD.HI.U32 R11, R8, R19, RZ ;  /* 0x00000013080b7227 */ /* 0x000fc800078e00ff */
[----:B------:R-:W-:Y:S02]  /*1260*/  IMAD.MOV R16, RZ, RZ, -R10 ;  /* 0x000000ffff107224 */ /* 0x000fe400078e0a0a */
[----:B------:R-:W-:Y:S02]  /*1270*/  IMAD.MOV R18, RZ, RZ, -R11 ;  /* 0x000000ffff127224 */ /* 0x000fe400078e0a0b */
[C---:B------:R-:W-:Y:S02]  /*1280*/  IMAD R11, R2.reuse, R16, R17 ;  /* 0x00000010020b7224 */ /* 0x040fe400078e0211 */
[--C-:B------:R-:W-:Y:S02]  /*1290*/  @!P4 IMAD.IADD R7, R7, 0x1, -R2.reuse ;  /* 0x000000010707c824 */ /* 0x100fe400078e0a02 */
[----:B------:R-:W-:Y:S01]  /*12a0*/  @!P0 IMAD.IADD R9, R9, 0x1, -R2 ;  /* 0x0000000109098824 */ /* 0x000fe200078e0a02 */
[----:B------:R-:W-:Y:S01]  /*12b0*/  ISETP.GT.U32.AND P0, PT, R2, R11, PT ;  /* 0x0000000b0200720c */ /* 0x000fe20003f04070 */
[----:B------:R-:W-:Y:S01]  /*12c0*/  IMAD.HI.U32 R10, R8, R25, RZ ;  /* 0x00000019080a7227 */ /* 0x000fe200078e00ff */
[----:B------:R-:W-:-:S02]  /*12d0*/  ISETP.GT.U32.AND P4, PT, R2, R7, PT ;  /* 0x000000070200720c */ /* 0x000fc40003f84070 */
[C---:B------:R-:W-:Y:S01]  /*12e0*/  ISETP.GT.U32.AND P6, PT, R2.reuse, R9, PT ;  /* 0x000000090200720c */ /* 0x040fe20003fc4070 */
[----:B------:R-:W-:Y:S02]  /*12f0*/  IMAD.MOV R10, RZ, RZ, -R10 ;  /* 0x000000ffff0a7224 */ /* 0x000fe400078e0a0a */
[----:B------:R-:W-:Y:S02]  /*1300*/  IMAD.MOV R16, RZ, RZ, -R15 ;  /* 0x000000ffff107224 */ /* 0x000fe400078e0a0f */
[C---:B------:R-:W-:Y:S02]  /*1310*/  IMAD R15, R2.reuse, R18, R19 ;  /* 0x00000012020f7224 */ /* 0x040fe400078e0213 */
[C---:B------:R-:W-:Y:S01]  /*1320*/  IMAD R19, R2.reuse, R10, R25 ;  /* 0x0000000a02137224 */ /* 0x040fe200078e0219 */
[----:B------:R-:W-:Y:S01]  /*1330*/  IABS R25, R30 ;  /* 0x0000001e00197213 */ /* 0x000fe20000000000 */
[--C-:B------:R-:W-:Y:S02]  /*1340*/  @!P0 IMAD.IADD R11, R11, 0x1, -R2.reuse ;  /* 0x000000010b0b8824 */ /* 0x100fe400078e0a02 */
[----:B------:R-:W-:Y:S01]  /*1350*/  @!P4 IMAD.IADD R7, R7, 0x1, -R2 ;  /* 0x000000010707c824 */ /* 0x000fe200078e0a02 */
[C---:B------:R-:W-:Y:S01]  /*1360*/  ISETP.GT.U32.AND P4, PT, R2.reuse, R15, PT ;  /* 0x0000000f0200720c */ /* 0x040fe20003f84070 */
[C---:B------:R-:W-:Y:S01]  /*1370*/  IMAD R17, R2.reuse, R14, R21 ;  /* 0x0000000e02117224 */ /* 0x040fe200078e0215 */
[----:B------:R-:W-:Y:S01]  /*1380*/  ISETP.GT.U32.AND P0, PT, R2, R19, PT ;  /* 0x000000130200720c */ /* 0x000fe20003f04070 */
[----:B------:R-:W-:-:S04]  /*1390*/  IMAD.HI.U32 R12, R8, R25, RZ ;  /* 0x00000019080c7227 */ /* 0x000fc800078e00ff */
[----:B------:R-:W-:Y:S02]  /*13a0*/  IMAD.MOV R12, RZ, RZ, -R12 ;  /* 0x000000ffff0c7224 */ /* 0x000fe400078e0a0c */
[----:B------:R-:W-:Y:S01]  /*13b0*/  @!P6 IMAD.IADD R9, R9, 0x1, -R2 ;  /* 0x000000010909e824 */ /* 0x000fe200078e0a02 */
[----:B------:R-:W-:Y:S01]  /*13c0*/  ISETP.GT.U32.AND P6, PT, R2, R17, PT ;  /* 0x000000110200720c */ /* 0x000fe20003fc4070 */
[----:B------:R-:W-:-:S04]  /*13d0*/  IMAD.HI.U32 R10, R8, R23, RZ ;  /* 0x00000017080a7227 */ /* 0x000fc800078e00ff */
[C---:B------:R-:W-:Y:S01]  /*13e0*/  IMAD R21, R2.reuse, R16, R27 ;  /* 0x0000001002157224 */ /* 0x040fe200078e021b */
[----:B------:R-:W-:Y:S01]  /*13f0*/  IABS R27, R32 ;  /* 0x00000020001b7213 */ /* 0x000fe20000000000 */
[C---:B------:R-:W-:Y:S02]  /*1400*/  IMAD R25, R2.reuse, R12, R25 ;  /* 0x0000000c02197224 */ /* 0x040fe400078e0219 */
[----:B------:R-:W-:Y:S02]  /*1410*/  IMAD.MOV R10, RZ, RZ, -R10 ;  /* 0x000000ffff0a7224 */ /* 0x000fe400078e0a0a */
[--C-:B------:R-:W-:Y:S01]  /*1420*/  @!P4 IMAD.IADD R15, R15, 0x1, -R2.reuse ;  /* 0x000000010f0fc824 */ /* 0x100fe200078e0a02 */
[C---:B------:R-:W-:Y:S01]  /*1430*/  ISETP.GT.U32.AND P4, PT, R2.reuse, R21, PT ;  /* 0x000000150200720c */ /* 0x040fe20003f84070 */
[----:B------:R-:W-:Y:S01]  /*1440*/  @!P0 IMAD.IADD R19, R19, 0x1, -R2 ;  /* 0x0000000113138824 */ /* 0x000fe200078e0a02 */
[----:B------:R-:W-:Y:S01]  /*1450*/  ISETP.GT.U32.AND P0, PT, R2, R25, PT ;  /* 0x000000190200720c */ /* 0x000fe20003f04070 */
[----:B------:R-:W-:-:S04]  /*1460*/  IMAD.HI.U32 R14, R8, R27, RZ ;  /* 0x0000001b080e7227 */ /* 0x000fc800078e00ff */
[C---:B------:R-:W-:Y:S02]  /*1470*/  IMAD R23, R2.reuse, R10, R23 ;  /* 0x0000000a02177224 */ /* 0x040fe400078e0217 */
[----:B------:R-:W-:Y:S02]  /*1480*/  IMAD.MOV R14, RZ, RZ, -R14 ;  /* 0x000000ffff0e7224 */ /* 0x000fe400078e0a0e */
[----:B------:R-:W-:Y:S01]  /*1490*/  @!P6 IMAD.IADD R17, R17, 0x1, -R2 ;  /* 0x000000011111e824 */ /* 0x000fe200078e0a02 */
[C---:B------:R-:W-:Y:S01]  /*14a0*/  ISETP.GT.U32.AND P6, PT, R2.reuse, R23, PT ;  /* 0x000000170200720c */ /* 0x040fe20003fc4070 */
[----:B------:R-:W-:Y:S02]  /*14b0*/  IMAD R27, R2, R14, R27 ;  /* 0x0000000e021b7224 */ /* 0x000fe400078e021b */
[----:B------:R-:W-:-:S04]  /*14c0*/  IMAD.HI.U32 R16, R8, R29, RZ ;  /* 0x0000001d08107227 */ /* 0x000fc800078e00ff */
[--C-:B------:R-:W-:Y:S01]  /*14d0*/  @!P4 IMAD.IADD R21, R21, 0x1, -R2.reuse ;  /* 0x000000011515c824 */ /* 0x100fe200078e0a02 */
[C---:B------:R-:W-:Y:S01]  /*14e0*/  ISETP.GT.U32.AND P4, PT, R2.reuse, R27, PT ;  /* 0x0000001b0200720c */ /* 0x040fe20003f84070 */
[----:B------:R-:W-:Y:S01]  /*14f0*/  @!P0 IMAD.IADD R25, R25, 0x1, -R2 ;  /* 0x0000000119198824 */ /* 0x000fe200078e0a02 */
[C---:B------:R-:W-:Y:S01]  /*1500*/  ISETP.GT.U32.AND P0, PT, R2.reuse, R15, PT ;  /* 0x0000000f0200720c */ /* 0x040fe20003f04070 */
[----:B------:R-:W-:Y:S02]  /*1510*/  IMAD.MOV R16, RZ, RZ, -R16 ;  /* 0x000000ffff107224 */ /* 0x000fe400078e0a10 */
[--C-:B------:R-:W-:Y:S01]  /*1520*/  @!P6 IMAD.IADD R23, R23, 0x1, -R2.reuse ;  /* 0x000000011717e824 */ /* 0x100fe200078e0a02 */
[C---:B------:R-:W-:Y:S01]  /*1530*/  ISETP.GT.U32.AND P6, PT, R2.reuse, R11, PT ;  /* 0x0000000b0200720c */ /* 0x040fe20003fc4070 */
[----:B------:R-:W-:Y:S02]  /*1540*/  IMAD R29, R2, R16, R29 ;  /* 0x00000010021d7224 */ /* 0x000fe400078e021d */
[----:B------:R-:W-:Y:S01]  /*1550*/  VIADD R16, R20, 0x8 ;  /* 0x0000000814107836 */ /* 0x000fe20000000000 */
[----:B------:R-:W-:Y:S01]  /*1560*/  LOP3.LUT R20, R3, 0x20, RZ, 0xfc, !PT ;  /* 0x0000002003147812 */ /* 0x000fe200078efcff */
[----:B------:R-:W-:Y:S01]  /*1570*/  @!P2 IMAD.MOV R7, RZ, RZ, -R7 ;  /* 0x000000ffff07a224 */ /* 0x000fe200078e0a07 */
[----:B------:R-:W-:Y:S01]  /*1580*/  ISETP.GT.U32.AND P2, PT, R2, R21, PT ;  /* 0x000000150200720c */ /* 0x000fe20003f44070 */
[--C-:B------:R-:W-:Y:S01]  /*1590*/  @!P4 IMAD.IADD R27, R27, 0x1, -R2.reuse ;  /* 0x000000011b1bc824 */ /* 0x100fe200078e0a02 */
[----:B------:R-:W-:Y:S01]  /*15a0*/  IABS R37, R16 ;  /* 0x0000001000257213 */ /* 0x000fe20000000000 */
[----:B------:R-:W-:Y:S01]  /*15b0*/  @!P0 IMAD.IADD R15, R15, 0x1, -R2 ;  /* 0x000000010f0f8824 */ /* 0x000fe200078e0a02 */
[----:B------:R-:W-:Y:S01]  /*15c0*/  IABS R31, R20 ;  /* 0x00000014001f7213 */ /* 0x000fe20000000000 */
[----:B------:R-:W-:Y:S01]  /*15d0*/  IMAD.HI.U32 R12, R8, R33, RZ ;  /* 0x00000021080c7227 */ /* 0x000fe200078e00ff */
[----:B------:R-:W-:-:S02]  /*15e0*/  ISETP.GT.U32.AND P4, PT, R2, R17, PT ;  /* 0x000000110200720c */ /* 0x000fc40003f84070 */
[----:B------:R-:W-:Y:S01]  /*15f0*/  ISETP.GT.U32.AND P0, PT, R2, R19, PT ;  /* 0x000000130200720c */ /* 0x000fe20003f04070 */
[----:B------:R-:W-:-:S04]  /*1600*/  IMAD.HI.U32 R10, R8, R31, RZ ;  /* 0x0000001f080a7227 */ /* 0x000fc800078e00ff */
[----:B------:R-:W-:-:S04]  /*1610*/  IMAD.HI.U32 R18, R8, R37, RZ ;  /* 0x0000002508127227 */ /* 0x000fc800078e00ff */
[----:B------:R-:W-:Y:S02]  /*1620*/  IMAD.MOV R10, RZ, RZ, -R10 ;  /* 0x000000ffff0a7224 */ /* 0x000fe400078e0a0a */
[----:B------:R-:W-:Y:S02]  /*1630*/  IMAD.MOV R12, RZ, RZ, -R12 ;  /* 0x000000ffff0c7224 */ /* 0x000fe400078e0a0c */
[----:B------:R-:W-:Y:S02]  /*1640*/  IMAD.MOV R18, RZ, RZ, -R18 ;  /* 0x000000ffff127224 */ /* 0x000fe400078e0a12 */
[----:B------:R-:W-:Y:S01]  /*1650*/  @!P6 IMAD.IADD R11, R11, 0x1, -R2 ;  /* 0x000000010b0be824 */ /* 0x000fe200078e0a02 */
[C---:B------:R-:W-:Y:S01]  /*1660*/  ISETP.GT.U32.AND P6, PT, R2.reuse, R25, PT ;  /* 0x000000190200720c */ /* 0x040fe20003fc4070 */
[----:B------:R-:W-:Y:S01]  /*1670*/  @!P1 IMAD.MOV R15, RZ, RZ, -R15 ;  /* 0x000000ffff0f9224 */ /* 0x000fe200078e0a0f */
[C---:B------:R-:W-:Y:S01]  /*1680*/  ISETP.GT.U32.AND P1, PT, R2.reuse, R29, PT ;  /* 0x0000001d0200720c */ /* 0x040fe20003f24070 */
[----:B------:R-:W-:-:S02]  /*1690*/  IMAD R31, R2, R10, R31 ;  /* 0x0000000a021f7224 */ /* 0x000fc400078e021f */
[C---:B------:R-:W-:Y:S02]  /*16a0*/  IMAD R33, R2.reuse, R12, R33 ;  /* 0x0000000c02217224 */ /* 0x040fe400078e0221 */
[C---:B------:R-:W-:Y:S02]  /*16b0*/  IMAD R37, R2.reuse, R18, R37 ;  /* 0x0000001202257224 */ /* 0x040fe400078e0225 */
[----:B------:R-:W-:Y:S01]  /*16c0*/  @!P3 IMAD.MOV R9, RZ, RZ, -R9 ;  /* 0x000000ffff09b224 */ /* 0x000fe200078e0a09 */
[C---:B------:R-:W-:Y:S01]  /*16d0*/  ISETP.GT.U32.AND P3, PT, R2.reuse, R23, PT ;  /* 0x000000170200720c */ /* 0x040fe20003f64070 */
[----:B------:R-:W-:Y:S01]  /*16e0*/  @!P5 IMAD.MOV R11, RZ, RZ, -R11 ;  /* 0x000000ffff0bd224 */ /* 0x000fe200078e0a0b */
[----:B------:R-:W-:Y:S01]  /*16f0*/  ISETP.GT.U32.AND P5, PT, R2, R27, PT ;  /* 0x0000001b0200720c */ /* 0x000fe20003fa4070 */
[----:B------:R-:W-:-:S04]  /*1700*/  IMAD.HI.U32 R14, R8, R35, RZ ;  /* 0x00000023080e7227 */ /* 0x000fc800078e00ff */
[----:B------:R-:W-:-:S04]  /*1710*/  IMAD.HI.U32 R8, R8, R39, RZ ;  /* 0x0000002708087227 */ /* 0x000fc800078e00ff */
[--C-:B------:R-:W-:Y:S01]  /*1720*/  @!P4 IMAD.IADD R17, R17, 0x1, -R2.reuse ;  /* 0x000000011111c824 */ /* 0x100fe200078e0a02 */
[C---:B------:R-:W-:Y:S01]  /*1730*/  ISETP.GT.U32.AND P4, PT, R2.reuse, R31, PT ;  /* 0x0000001f0200720c */ /* 0x040fe20003f84070 */
[--C-:B------:R-:W-:Y:S01]  /*1740*/  @!P0 IMAD.IADD R19, R19, 0x1, -R2.reuse ;  /* 0x0000000113138824 */ /* 0x100fe200078e0a02 */
[C---:B------:R-:W-:Y:S01]  /*1750*/  ISETP.GT.U32.AND P0, PT, R2.reuse, R33, PT ;  /* 0x000000210200720c */ /* 0x040fe20003f04070 */
[----:B------:R-:W-:Y:S01]  /*1760*/  @!P2 IMAD.IADD R21, R21, 0x1, -R2 ;  /* 0x000000011515a824 */ /* 0x000fe200078e0a02 */
[C---:B------:R-:W-:Y:S01]  /*1770*/  ISETP.GT.U32.AND P2, PT, R2.reuse, R37, PT ;  /* 0x000000250200720c */ /* 0x040fe20003f44070 */
[----:B------:R-:W-:Y:S02]  /*1780*/  IMAD.MOV R14, RZ, RZ, -R14 ;  /* 0x000000ffff0e7224 */ /* 0x000fe400078e0a0e */
[----:B------:R-:W-:Y:S02]  /*1790*/  IMAD.MOV R8, RZ, RZ, -R8 ;  /* 0x000000ffff087224 */ /* 0x000fe400078e0a08 */
[----:B------:R-:W-:-:S02]  /*17a0*/  IMAD R35, R2, R14, R35 ;  /* 0x0000000e02237224 */ /* 0x000fc400078e0223 */
[----:B------:R-:W-:Y:S01]  /*17b0*/  IMAD R39, R2, R8, R39 ;  /* 0x0000000802277224 */ /* 0x000fe200078e0227 */
[----:B------:R-:W-:Y:S01]  /*17c0*/  SHF.R.U32.HI R8, RZ, 0x5, R89 ;  /* 0x00000005ff087819 */ /* 0x000fe20000011659 */
[--C-:B------:R-:W-:Y:S01]  /*17d0*/  @!P1 IMAD.IADD R29, R29, 0x1, -R2.reuse ;  /* 0x000000011d1d9824 */ /* 0x100fe200078e0a02 */
[----:B------:R-:W-:Y:S01]  /*17e0*/  ISETP.GE.AND P1, PT, R26, RZ, PT ;  /* 0x000000ff1a00720c */ /* 0x000fe20003f26270 */
[--C-:B------:R-:W-:Y:S01]  /*17f0*/  @!P3 IMAD.IADD R23, R23, 0x1, -R2.reuse ;  /* 0x000000011717b824 */ /* 0x100fe200078e0a02 */
[C---:B------:R-:W-:Y:S01]  /*1800*/  ISETP.GT.U32.AND P3, PT, R2.reuse, R39, PT ;  /* 0x000000270200720c */ /* 0x040fe20003f64070 */
[--C-:B------:R-:W-:Y:S01]  /*1810*/  @!P5 IMAD.IADD R27, R27, 0x1, -R2.reuse ;  /* 0x000000011b1bd824 */ /* 0x100fe200078e0a02 */
[----:B------:R-:W-:Y:S01]  /*1820*/  ISETP.GT.U32.AND P5, PT, R2, R35, PT ;  /* 0x000000230200720c */ /* 0x000fe20003fa4070 */
[--C-:B------:R-:W-:Y:S01]  /*1830*/  @!P6 IMAD.IADD R25, R25, 0x1, -R2.reuse ;  /* 0x000000011919e824 */ /* 0x100fe200078e0a02 */
[----:B------:R-:W-:Y:S01]  /*1840*/  ISETP.GE.AND P6, PT, R22, RZ, PT ;  /* 0x000000ff1600720c */ /* 0x000fe20003fc6270 */
[--C-:B------:R-:W-:Y:S01]  /*1850*/  @!P4 IMAD.IADD R31, R31, 0x1, -R2.reuse ;  /* 0x000000011f1fc824 */ /* 0x100fe200078e0a02 */
[----:B------:R-:W-:Y:S01]  /*1860*/  ISETP.GE.AND P4, PT, R24, RZ, PT ;  /* 0x000000ff1800720c */ /* 0x000fe20003f86270 */
[--C-:B------:R-:W-:Y:S01]  /*1870*/  @!P0 IMAD.IADD R33, R33, 0x1, -R2.reuse ;  /* 0x0000000121218824 */ /* 0x100fe200078e0a02 */
[----:B------:R-:W-:Y:S01]  /*1880*/  ISETP.GE.AND P0, PT, R30, RZ, PT ;  /* 0x000000ff1e00720c */ /* 0x000fe20003f06270 */
[--C-:B------:R-:W-:Y:S01]  /*1890*/  @!P2 IMAD.IADD R37, R37, 0x1, -R2.reuse ;  /* 0x000000012525a824 */ /* 0x100fe200078e0a02 */
[----:B------:R-:W-:Y:S01]  /*18a0*/  ISETP.GE.AND P2, PT, R28, RZ, PT ;  /* 0x000000ff1c00720c */ /* 0x000fe20003f46270 */
[----:B------:R-:W-:Y:S01]  /*18b0*/  @!P1 IMAD.MOV R21, RZ, RZ, -R21 ;  /* 0x000000ffff159224 */ /* 0x000fe200078e0a15 */
[----:B------:R-:W-:Y:S01]  /*18c0*/  ISETP.GT.U32.AND P1, PT, R2, R33, PT ;  /* 0x000000210200720c */ /* 0x000fe20003f24070 */
[--C-:B------:R-:W-:Y:S01]  /*18d0*/  @!P3 IMAD.IADD R39, R39, 0x1, -R2.reuse ;  /* 0x000000012727b824 */ /* 0x100fe200078e0a02 */
[----:B------:R-:W-:Y:S01]  /*18e0*/  ISETP.GE.AND P3, PT, R32, RZ, PT ;  /* 0x000000ff2000720c */ /* 0x000fe20003f66270 */
[--C-:B------:R-:W-:Y:S01]  /*18f0*/  @!P5 IMAD.IADD R35, R35, 0x1, -R2.reuse ;  /* 0x000000012323d824 */ /* 0x100fe200078e0a02 */
[C---:B------:R-:W-:Y:S01]  /*1900*/  ISETP.GT.U32.AND P5, PT, R2.reuse, R29, PT ;  /* 0x0000001d0200720c */ /* 0x040fe20003fa4070 */
[----:B------:R-:W-:Y:S01]  /*1910*/  @!P6 IMAD.MOV R17, RZ, RZ, -R17 ;  /* 0x000000ffff11e224 */ /* 0x000fe200078e0a11 */
[C---:B------:R-:W-:Y:S01]  /*1920*/  ISETP.GT.U32.AND P6, PT, R2.reuse, R39, PT ;  /* 0x000000270200720c */ /* 0x040fe20003fc4070 */
[----:B------:R-:W-:Y:S01]  /*1930*/  @!P4 IMAD.MOV R19, RZ, RZ, -R19 ;  /* 0x000000ffff13c224 */ /* 0x000fe200078e0a13 */
[C---:B------:R-:W-:Y:S01]  /*1940*/  ISETP.GT.U32.AND P4, PT, R2.reuse, R31, PT ;  /* 0x0000001f0200720c */ /* 0x040fe20003f84070 */
[----:B------:R-:W-:Y:S01]  /*1950*/  @!P0 IMAD.MOV R25, RZ, RZ, -R25 ;  /* 0x000000ffff198224 */ /* 0x000fe200078e0a19 */
[C---:B------:R-:W-:Y:S01]  /*1960*/  ISETP.GT.U32.AND P0, PT, R2.reuse, R35, PT ;  /* 0x000000230200720c */ /* 0x040fe20003f04070 */
[----:B------:R-:W-:Y:S01]  /*1970*/  @!P2 IMAD.MOV R23, RZ, RZ, -R23 ;  /* 0x000000ffff17a224 */ /* 0x000fe200078e0a17 */
[----:B------:R-:W-:Y:S01]  /*1980*/  ISETP.GT.U32.AND P2, PT, R2, R37, PT ;  /* 0x000000250200720c */ /* 0x000fe20003f44070 */
[--C-:B------:R-:W-:Y:S01]  /*1990*/  @!P1 IMAD.IADD R33, R33, 0x1, -R2.reuse ;  /* 0x0000000121219824 */ /* 0x100fe200078e0a02 */
[----:B------:R-:W-:Y:S01]  /*19a0*/  ISETP.GE.AND P1, PT, R3, RZ, PT ;  /* 0x000000ff0300720c */ /* 0x000fe20003f26270 */
[----:B------:R-:W-:Y:S01]  /*19b0*/  @!P3 IMAD.MOV R27, RZ, RZ, -R27 ;  /* 0x000000ffff1bb224 */ /* 0x000fe200078e0a1b */
[----:B------:R-:W-:Y:S01]  /*19c0*/  R2UR UR16, R8 ;  /* 0x00000000081072ca */ /* 0x000fe200000e0000 */
        /* <DEDUP_REMOVED lines=8> */
[----:B------:R-:W-:Y:S01]  /*1a50*/  @!P2 IMAD.IADD R37, R37, 0x1, -R2 ;  /* 0x000000012525a824 */ /* 0x000fe200078e0a02 */
[----:B------:R-:W-:Y:S01]  /*1a60*/  ISETP.GE.AND P2, PT, R20, RZ, PT ;  /* 0x000000ff1400720c */ /* 0x000fe20003f46270 */
[----:B------:R-:W-:Y:S01]  /*1a70*/  IMAD R2, R6, UR4, RZ ;  /* 0x0000000406027c24 */ /* 0x000fe2000f8e02ff */
[----:B------:R-:W-:Y:S01]  /*1a80*/  ISETP.NE.AND P0, PT, R13, RZ, PT ;  /* 0x000000ff0d00720c */ /* 0x000fe20003f05270 */
[----:B------:R-:W-:Y:S01]  /*1a90*/  @!P1 IMAD.MOV R39, RZ, RZ, -R39 ;  /* 0x000000ffff279224 */ /* 0x000fe200078e0a27 */
[----:B------:R-:W-:Y:S01]  /*1aa0*/  LOP3.LUT R8, RZ, R13, RZ, 0x33, !PT ;  /* 0x0000000dff087212 */ /* 0x000fe200078e33ff */
[----:B------:R-:W-:Y:S01]  /*1ab0*/  ULDC UR4, c[0x0][0x240] ;  /* 0x0000900000047ab9 */ /* 0x000fe20000000800 */
[----:B------:R-:W-:Y:S01]  /*1ac0*/  IADD3 R3, P1, R2, UR6, RZ ;  /* 0x0000000602037c10 */ /* 0x000fe2000ff3e0ff */
[----:B------:R-:W-:Y:S01]  /*1ad0*/  @!P3 IMAD.MOV R29, RZ, RZ, -R29 ;  /* 0x000000ffff1db224 */ /* 0x000fe200078e0a1d */
[C---:B------:R-:W-:Y:S01]  /*1ae0*/  SEL R7, R8.reuse, R7, !P0 ;  /* 0x0000000708077207 */ /* 0x040fe20004000000 */
[----:B------:R-:W-:Y:S01]  /*1af0*/  @!P5 IMAD.MOV R33, RZ, RZ, -R33 ;  /* 0x000000ffff21d224 */ /* 0x000fe200078e0a21 */
[C---:B------:R-:W-:Y:S01]  /*1b00*/  SEL R9, R8.reuse, R9, !P0 ;  /* 0x0000000908097207 */ /* 0x040fe20004000000 */
[----:B------:R-:W-:Y:S01]  /*1b10*/  @!P4 IMAD.MOV R37, RZ, RZ, -R37 ;  /* 0x000000ffff25c224 */ /* 0x000fe200078e0a25 */
[C---:B------:R-:W-:Y:S01]  /*1b20*/  SEL R11, R8.reuse, R11, !P0 ;  /* 0x0000000b080b7207 */ /* 0x040fe20004000000 */
[----:B------:R-:W-:Y:S01]  /*1b30*/  IMAD R7, R7, UR4, RZ ;  /* 0x0000000407077c24 */ /* 0x000fe2000f8e02ff */
[C---:B------:R-:W-:Y:S01]  /*1b40*/  SEL R15, R8.reuse, R15, !P0 ;  /* 0x0000000f080f7207 */ /* 0x040fe20004000000 */
[----:B------:R-:W-:Y:S01]  /*1b50*/  IMAD R9, R9, UR4, RZ ;  /* 0x0000000409097c24 */ /* 0x000fe2000f8e02ff */
[----:B------:R-:W-:Y:S01]  /*1b60*/  SEL R17, R8, R17, !P0 ;  /* 0x0000001108117207 */ /* 0x000fe20004000000 */
[----:B------:R-:W-:Y:S01]  /*1b70*/  @!P2 IMAD.MOV R31, RZ, RZ, -R31 ;  /* 0x000000ffff1fa224 */ /* 0x000fe200078e0a1f */
[----:B------:R-:W-:Y:S01]  /*1b80*/  LEA.HI.X.SX32 R2, R2, UR7, 0x1, P1 ;  /* 0x0000000702027c11 */ /* 0x000fe200088f0eff */
[----:B------:R-:W-:Y:S01]  /*1b90*/  ULDC.64 UR6, c[0x0][0x218] ;  /* 0x0000860000067ab9 */ /* 0x000fe20000000a00 */
[C---:B------:R-:W-:Y:S01]  /*1ba0*/  SEL R19, R8.reuse, R19, !P0 ;  /* 0x0000001308137207 */ /* 0x040fe20004000000 */
[----:B------:R-:W-:Y:S01]  /*1bb0*/  @!P6 IMAD.MOV R35, RZ, RZ, -R35 ;  /* 0x000000ffff23e224 */ /* 0x000fe200078e0a23 */
[----:B------:R-:W-:Y:S01]  /*1bc0*/  IADD3 R12, P2, R7, UR6, RZ ;  /* 0x00000006070c7c10 */ /* 0x000fe2000ff5e0ff */
[----:B------:R-:W-:Y:S01]  /*1bd0*/  IMAD R11, R11, UR4, RZ ;  /* 0x000000040b0b7c24 */ /* 0x000fe2000f8e02ff */
[----:B------:R-:W-:Y:S01]  /*1be0*/  IADD3 R10, P6, R9, UR6, RZ ;  /* 0x00000006090a7c10 */ /* 0x000fe2000ffde0ff */
[----:B------:R-:W-:Y:S01]  /*1bf0*/  IMAD R15, R15, UR4, RZ ;  /* 0x000000040f0f7c24 */ /* 0x000fe2000f8e02ff */
[----:B------:R-:W-:Y:S01]  /*1c00*/  SHF.R.S32.HI R6, RZ, 0x1f, R7 ;  /* 0x0000001fff067819 */ /* 0x000fe20000011407 */
[----:B------:R-:W-:Y:S01]  /*1c10*/  IMAD R17, R17, UR4, RZ ;  /* 0x0000000411117c24 */ /* 0x000fe2000f8e02ff */
[----:B------:R-:W-:Y:S01]  /*1c20*/  SHF.R.S32.HI R7, RZ, 0x1f, R9 ;  /* 0x0000001fff077819 */ /* 0x000fe20000011409 */
[----:B------:R-:W-:Y:S01]  /*1c30*/  IMAD R19, R19, UR4, RZ ;  /* 0x0000000413137c24 */ /* 0x000fe2000f8e02ff */
[C---:B------:R-:W-:Y:S01]  /*1c40*/  SEL R21, R8.reuse, R21, !P0 ;  /* 0x0000001508157207 */ /* 0x040fe20004000000 */
[----:B------:R1:W-:Y:S01]  /*1c50*/  STL [R1+0x108], R12 ;  /* 0x0001080c01007387 */ /* 0x0003e20000100800 */
[----:B------:R-:W-:-:S02]  /*1c60*/  SEL R23, R8, R23, !P0 ;  /* 0x0000001708177207 */ /* 0x000fc40004000000 */
[C---:B------:R-:W-:Y:S01]  /*1c70*/  SEL R25, R8.reuse, R25, !P0 ;  /* 0x0000001908197207 */ /* 0x040fe20004000000 */
[----:B------:R2:W-:Y:S01]  /*1c80*/  STL [R1+0x110], R10 ;  /* 0x0001100a01007387 */ /* 0x0005e20000100800 */
[C---:B------:R-:W-:Y:S01]  /*1c90*/  SEL R27, R8.reuse, R27, !P0 ;  /* 0x0000001b081b7207 */ /* 0x040fe20004000000 */
[----:B------:R-:W-:Y:S01]  /*1ca0*/  IMAD R21, R21, UR4, RZ ;  /* 0x0000000415157c24 */ /* 0x000fe2000f8e02ff */
        /* <DEDUP_REMOVED lines=10> */
[----:B------:R-:W-:Y:S01]  /*1d50*/  SHF.R.S32.HI R9, RZ, 0x1f, R11 ;  /* 0x0000001fff097819 */ /* 0x000fe2000001140b */
[----:B------:R-:W-:Y:S01]  /*1d60*/  IMAD R33, R33, UR4, RZ ;  /* 0x0000000421217c24 */ /* 0x000fe2000f8e02ff */
[----:B------:R-:W-:Y:S01]  /*1d70*/  SEL R8, R8, R39, !P0 ;  /* 0x0000002708087207 */ /* 0x000fe20004000000 */
[----:B------:R-:W-:Y:S01]  /*1d80*/  IMAD R35, R35, UR4, RZ ;  /* 0x0000000423237c24 */ /* 0x000fe2000f8e02ff */
[----:B------:R-:W-:Y:S01]  /*1d90*/  IADD3 R11, P1, R11, UR6, RZ ;  /* 0x000000060b0b7c10 */ /* 0x000fe2000ff3e0ff */
[----:B------:R-:W-:Y:S01]  /*1da0*/  IMAD R37, R37, UR4, RZ ;  /* 0x0000000425257c24 */ /* 0x000fe2000f8e02ff */
[----:B-1----:R-:W-:Y:S01]  /*1db0*/  IADD3 R12, P0, R15, UR6, RZ ;  /* 0x000000060f0c7c10 */ /* 0x002fe2000ff1e0ff */
[----:B------:R-:W-:Y:S01]  /*1dc0*/  IMAD R8, R8, UR4, RZ ;  /* 0x0000000408087c24 */ /* 0x000fe2000f8e02ff */
[----:B--2---:R-:W-:Y:S01]  /*1dd0*/  SHF.R.S32.HI R10, RZ, 0x1f, R15 ;  /* 0x0000001fff0a7819 */ /* 0x004fe2000001140f */
[----:B------:R1:W-:Y:S01]  /*1de0*/  STL [R1+0x118], R11 ;  /* 0x0001180b01007387 */ /* 0x0003e20000100800 */
[----:B------:R-:W-:Y:S01]  /*1df0*/  IADD3 R13, P5, R17, UR6, RZ ;  /* 0x00000006110d7c10 */ /* 0x000fe2000ffbe0ff */
[----:B------:R-:W-:Y:S01]  /*1e00*/  UIADD3 UR4, UR12, 0x8000, URZ ;  /* 0x000080000c047890 */ /* 0x000fe2000fffe03f */
[----:B------:R-:W-:Y:S01]  /*1e10*/  IADD3 R15, P4, R19, UR6, RZ ;  /* 0x00000006130f7c10 */ /* 0x000fe2000ff9e0ff */
[----:B------:R2:W-:Y:S01]  /*1e20*/  STL [R1+0x120], R12 ;  /* 0x0001200c01007387 */ /* 0x0005e20000100800 */
[----:B------:R-:W-:Y:S01]  /*1e30*/  IADD3.X R14, R6, UR7, RZ, P2, !PT ;  /* 0x00000007060e7c10 */ /* 0x000fe200097fe4ff */
[----:B------:R-:W-:Y:S01]  /*1e40*/  USHF.R.U32.HI UR4, URZ, 0x4, UR4 ;  /* 0x000000043f047899 */ /* 0x000fe20008011604 */
[----:B------:R-:W-:Y:S01]  /*1e50*/  SHF.R.S32.HI R6, RZ, 0x1f, R23 ;  /* 0x0000001fff067819 */ /* 0x000fe20000011417 */
[----:B------:R3:W-:Y:S01]  /*1e60*/  STL [R1+0x128], R13 ;  /* 0x0001280d01007387 */ /* 0x0007e20000100800 */
[----:B------:R-:W-:-:S02]  /*1e70*/  CS2R R38, SRZ ;  /* 0x0000000000267805 */ /* 0x000fc4000001ff00 */
[----:B-1----:R-:W-:Y:S01]  /*1e80*/  SHF.R.S32.HI R11, RZ, 0x1f, R17 ;  /* 0x0000001fff0b7819 */ /* 0x002fe20000011411 */
[----:B------:R-:W-:Y:S01]  /*1e90*/  USGXT.U32 UR4, UR4, 0xe ;  /* 0x0000000e0404789a */ /* 0x000fe20008000000 */
[----:B------:R1:W-:Y:S01]  /*1ea0*/  STL [R1+0x130], R15 ;  /* 0x0001300f01007387 */ /* 0x0003e20000100800 */
[----:B--2---:R-:W-:-:S03]  /*1eb0*/  SHF.R.S32.HI R12, RZ, 0x1f, R19 ;  /* 0x0000001fff0c7819 */ /* 0x004fc60000011413 */
[----:B------:R2:W-:Y:S01]  /*1ec0*/  STL [R1+0x104], R14 ;  /* 0x0001040e01007387 */ /* 0x0005e20000100800 */
[----:B---3--:R-:W-:Y:S01]  /*1ed0*/  SHF.R.S32.HI R13, RZ, 0x1f, R21 ;  /* 0x0000001fff0d7819 */ /* 0x008fe20000011415 */
[----:B------:R-:W-:Y:S01]  /*1ee0*/  UMOV UR10, UR4 ;  /* 0x00000004000a7c82 */ /* 0x000fe20008000000 */
[----:B-1----:R-:W-:Y:S02]  /*1ef0*/  IADD3 R15, P3, R21, UR6, RZ ;  /* 0x00000006150f7c10 */ /* 0x002fe4000ff7e0ff */
[----:B--2---:R-:W-:-:S03]  /*1f00*/  IADD3.X R14, R7, UR7, RZ, P6, !PT ;  /* 0x00000007070e7c10 */ /* 0x004fc6000b7fe4ff */
[----:B------:R1:W-:Y:S01]  /*1f10*/  STL [R1+0x138], R15 ;  /* 0x0001380f01007387 */ /* 0x0003e20000100800 */
[----:B------:R-:W-:-:S03]  /*1f20*/  SHF.R.S32.HI R7, RZ, 0x1f, R25 ;  /* 0x0000001fff077819 */ /* 0x000fc60000011419 */
[----:B------:R2:W-:Y:S01]  /*1f30*/  STL [R1+0x10c], R14 ;  /* 0x00010c0e01007387 */ /* 0x0005e20000100800 */
[----:B-1----:R-:W-:Y:S02]  /*1f40*/  IADD3 R15, P2, R23, UR6, RZ ;  /* 0x00000006170f7c10 */ /* 0x002fe4000ff5e0ff */
[----:B--2---:R-:W-:-:S03]  /*1f50*/  IADD3.X R14, R9, UR7, RZ, P1, !PT ;  /* 0x00000007090e7c10 */ /* 0x004fc60008ffe4ff */
[----:B------:R1:W-:Y:S01]  /*1f60*/  STL [R1+0x140], R15 ;  /* 0x0001400f01007387 */ /* 0x0003e20000100800 */
[----:B------:R-:W-:-:S03]  /*1f70*/  SHF.R.S32.HI R9, RZ, 0x1f, R27 ;  /* 0x0000001fff097819 */ /* 0x000fc6000001141b */
[----:B------:R2:W-:Y:S01]  /*1f80*/  STL [R1+0x114], R14 ;  /* 0x0001140e01007387 */ /* 0x0005e20000100800 */
[----:B-1----:R-:W-:Y:S02]  /*1f90*/  IADD3 R15, P1, R25, UR6, RZ ;  /* 0x00000006190f7c10 */ /* 0x002fe4000ff3e0ff */
[----:B------:R-:W-:Y:S02]  /*1fa0*/  CS2R R24, SRZ ;  /* 0x0000000000187805 */ /* 0x000fe4000001ff00 */
[----:B--2---:R-:W-:Y:S01]  /*1fb0*/  IADD3.X R14, R10, UR7, RZ, P0, !PT ;  /* 0x000000070a0e7c10 */ /* 0x004fe200087fe4ff */
        /* <DEDUP_REMOVED lines=31> */
[----:B------:R-:W-:Y:S02]  /*21b0*/  IADD3.X R7, R9, UR7, RZ, P0, !PT ;  /* 0x0000000709077c10 */ /* 0x000fe400087fe4ff */
[----:B------:R-:W-:Y:S01]  /*21c0*/  IADD3.X R9, R10, UR7, RZ, P5, !PT ;  /* 0x000000070a097c10 */ /* 0x000fe2000affe4ff */
[----:B------:R2:W-:Y:S01]  /*21d0*/  STL [R1+0x144], R14 ;  /* 0x0001440e01007387 */ /* 0x0005e20000100800 */
[----:B------:R-:W-:-:S02]  /*21e0*/  IADD3.X R10, R12, UR7, RZ, P3, !PT ;  /* 0x000000070c0a7c10 */ /* 0x000fc40009ffe4ff */
[----:B-1----:R-:W-:Y:S02]  /*21f0*/  IADD3 R15, P1, R37, UR6, RZ ;  /* 0x00000006250f7c10 */ /* 0x002fe4000ff3e0ff */
[----:B------:R-:W-:Y:S02]  /*2200*/  CS2R R36, SRZ ;  /* 0x0000000000247805 */ /* 0x000fe4000001ff00 */
[----:B--2---:R-:W-:Y:S01]  /*2210*/  IADD3 R14, P0, R8, UR6, RZ ;  /* 0x00000006080e7c10 */ /* 0x004fe2000ff1e0ff */
[----:B------:R-:W-:Y:S01]  /*2220*/  STL [R1+0x178], R15 ;  /* 0x0001780f01007387 */ /* 0x000fe20000100800 */
[----:B------:R-:W-:-:S03]  /*2230*/  UMOV UR6, 0xfffffffe ;  /* 0xfffffffe00067882 */ /* 0x000fc60000000000 */
[----:B------:R1:W-:Y:S04]  /*2240*/  STL [R1+0x14c], R7 ;  /* 0x00014c0701007387 */ /* 0x0003e80000100800 */
[----:B------:R-:W-:Y:S04]  /*2250*/  STL [R1+0x180], R14 ;  /* 0x0001800e01007387 */ /* 0x000fe80000100800 */
[----:B------:R2:W-:Y:S01]  /*2260*/  STL [R1+0x154], R9 ;  /* 0x0001540901007387 */ /* 0x0005e20000100800 */
[----:B-1----:R-:W-:-:S05]  /*2270*/  IADD3.X R7, R11, UR7, RZ, P4, !PT ;  /* 0x000000070b077c10 */ /* 0x002fca000a7fe4ff */
[----:B------:R1:W-:Y:S01]  /*2280*/  STL [R1+0x15c], R7 ;  /* 0x00015c0701007387 */ /* 0x0003e20000100800 */
[----:B--2---:R-:W-:-:S03]  /*2290*/  IADD3.X R9, R13, UR7, RZ, P2, !PT ;  /* 0x000000070d097c10 */ /* 0x004fc600097fe4ff */
[----:B------:R-:W-:Y:S04]  /*22a0*/  STL [R1+0x164], R10 ;  /* 0x0001640a01007387 */ /* 0x000fe80000100800 */
[----:B------:R2:W-:Y:S01]  /*22b0*/  STL [R1+0x16c], R9 ;  /* 0x00016c0901007387 */ /* 0x0005e20000100800 */
[----:B-1----:R-:W-:Y:S02]  /*22c0*/  IADD3.X R7, R6, UR7, RZ, P1, !PT ;  /* 0x0000000706077c10 */ /* 0x002fe40008ffe4ff */
[----:B------:R-:W-:Y:S01]  /*22d0*/  LEA.HI.X.SX32 R6, R8, UR7, 0x1, P0 ;  /* 0x0000000708067c11 */ /* 0x000fe200080f0eff */
[----:B------:R-:W-:Y:S02]  /*22e0*/  UMOV UR7, 0x7fffffdf ;  /* 0x7fffffdf00077882 */ /* 0x000fe40000000000 */
[----:B------:R1:W-:Y:S01]  /*22f0*/  STL [R1+0x174], R7 ;  /* 0x0001740701007387 */ /* 0x0003e20000100800 */
[----:B--2---:R-:W-:-:S03]  /*2300*/  LOP3.LUT R9, R89, 0x3f, RZ, 0xc0, !PT ;  /* 0x0000003f59097812 */ /* 0x004fc600078ec0ff */
[----:B------:R2:W-:Y:S04]  /*2310*/  STL [R1+0x17c], R6 ;  /* 0x00017c0601007387 */ /* 0x0005e80000100800 */
[----:B------:R-:W-:Y:S01]  /*2320*/  STL [R1], RZ ;  /* 0x000000ff01007387 */ /* 0x000fe20000100800 */
[----:B------:R-:W-:Y:S01]  /*2330*/  IMAD R8, R9, UR5, RZ ;  /* 0x0000000509087c24 */ /* 0x000fe2000f8e02ff */
[----:B-1----:R-:W-:Y:S01]  /*2340*/  SHF.R.U32.HI R7, RZ, 0x3, R89 ;  /* 0x00000003ff077819 */ /* 0x002fe20000011659 */
[----:B------:R-:W-:Y:S01]  /*2350*/  UMOV UR5, URZ ;  /* 0x0000003f00057c82 */ /* 0x000fe20008000000 */
[----:B------:R-:W-:Y:S01]  /*2360*/  SHF.R.S32.HI R9, RZ, 0x6, R4 ;  /* 0x00000006ff097819 */ /* 0x000fe20000011404 */
[----:B------:R-:W-:Y:S01]  /*2370*/  UIADD3.64 UR6, UR4, -UR6, URZ ;  /* 0x8000000604067297 */ /* 0x000fe2000fffe03f */
[----:B--2---:R-:W-:Y:S01]  /*2380*/  IMAD.SHL.U32 R6, R89, 0x8, RZ ;  /* 0x0000000859067824 */ /* 0x004fe200078e00ff */
[----:B------:R-:W-:-:S04]  /*2390*/  LOP3.LUT R7, R7, 0x30, RZ, 0xc0, !PT ;  /* 0x0000003007077812 */ /* 0x000fc800078ec0ff */
[----:B------:R1:W-:Y:S01]  /*23a0*/  STL [R1+0x198], R6 ;  /* 0x0001980601007387 */ /* 0x0003e20000100800 */
[----:B------:R-:W-:-:S03]  /*23b0*/  LOP3.LUT R4, R7, 0x1ff, R89, 0x78, !PT ;  /* 0x000001ff07047812 */ /* 0x000fc600078e7859 */
[----:B------:R-:W-:Y:S04]  /*23c0*/  STL [R1+0x4], RZ ;  /* 0x000004ff01007387 */ /* 0x000fe80000100800 */
[----:B------:R-:W-:Y:S01]  /*23d0*/  STL [R1+0x8], RZ ;  /* 0x000008ff01007387 */ /* 0x000fe20000100800 */
[----:B-1----:R-:W-:-:S03]  /*23e0*/  LOP3.LUT R6, R6, 0x30, RZ, 0xc0, !PT ;  /* 0x0000003006067812 */ /* 0x002fc600078ec0ff */
[----:B------:R-:W-:Y:S02]  /*23f0*/  STL [R1+0xc], RZ ;  /* 0x00000cff01007387 */ /* 0x000fe40000100800 */
[----:B------:R-:W-:Y:S02]  /*2400*/  IMAD R6, R88, 0x40, R6 ;  /* 0x0000004058067824 */ /* 0x000fe400078e0206 */
[----:B------:R-:W-:Y:S04]  /*2410*/  STL [R1+0x10], RZ ;  /* 0x000010ff01007387 */ /* 0x000fe80000100800 */
[----:B------:R-:W-:Y:S01]  /*2420*/  STL [R1+0x14], RZ ;  /* 0x000014ff01007387 */ /* 0x000fe20000100800 */
[----:B------:R-:W-:-:S03]  /*2430*/  LOP3.LUT R7, R6, 0x20, RZ, 0x3c, !PT ;  /* 0x0000002006077812 */ /* 0x000fc600078e3cff */
[----:B------:R-:W-:Y:S04]  /*2440*/  STL [R1+0x18], RZ ;  /* 0x000018ff01007387 */ /* 0x000fe80000100800 */
        /* <DEDUP_REMOVED lines=57> */
[----:B------:R1:W-:Y:S04]  /*27e0*/  STL [R1+0x100], R9 ;  /* 0x0001000901007387 */ /* 0x0003e80000100800 */
[----:B------:R2:W-:Y:S01]  /*27f0*/  STL [R1+0x184], R6 ;  /* 0x0001840601007387 */ /* 0x0005e20000100800 */
[----:B-1----:R-:W-:-:S02]  /*2800*/  SHF.R.S32.HI R9, RZ, 0x1f, R8 ;  /* 0x0000001fff097819 */ /* 0x002fc40000011408 */
[C---:B------:R-:W-:Y:S02]  /*2810*/  LOP3.LUT R8, R6.reuse, 0x10, RZ, 0x3c, !PT ;  /* 0x0000001006087812 */ /* 0x040fe400078e3cff */
[----:B--2---:R-:W-:-:S03]  /*2820*/  LOP3.LUT R6, R6, 0x30, RZ, 0x3c, !PT ;  /* 0x0000003006067812 */ /* 0x004fc600078e3cff */
[----:B------:R1:W-:Y:S04]  /*2830*/  STL [R1+0x190], R8 ;  /* 0x0001900801007387 */ /* 0x0003e80000100800 */
[----:B------:R1:W-:Y:S04]  /*2840*/  STL [R1+0x18c], R7 ;  /* 0x00018c0701007387 */ /* 0x0003e80000100800 */
[----:B------:R1:W-:Y:S02]  /*2850*/  STL [R1+0x188], R6 ;  /* 0x0001880601007387 */ /* 0x0003e40000100800 */
.L_x_2:
[----:B-1----:R-:W1:Y:S01]  /*2860*/  LDC R6, c[0x0][0x238] ;  /* 0x00008e00ff067b82 */ /* 0x002e620000000800 */
[----:B------:R2:W-:Y:S01]  /*2870*/  STL.64 [R1+0x2a0], R86 ;  /* 0x0002a05601007387 */ /* 0x0005e20000100a00 */
[C---:B------:R-:W-:Y:S01]  /*2880*/  ISETP.GT.AND P2, PT, R0.reuse, 0x1, PT ;  /* 0x000000010000780c */ /* 0x040fe20003f44270 */
[----:B------:R-:W-:Y:S01]  /*2890*/  ULDC UR4, c[0x0][0x23c] ;  /* 0x00008f0000047ab9 */ /* 0x000fe20000000800 */
[----:B------:R-:W-:Y:S01]  /*28a0*/  ISETP.GT.AND P4, PT, R0, 0x2, PT ;  /* 0x000000020000780c */ /* 0x000fe20003f84270 */
[----:B------:R-:W-:Y:S01]  /*28b0*/  STL.64 [R1+0x298], R84 ;  /* 0x0002985401007387 */ /* 0x000fe20000100a00 */
[----:B------:R-:W-:Y:S01]  /*28c0*/  PRMT R92, RZ, 0x7610, R92 ;  /* 0x00007610ff5c7816 */ /* 0x000fe2000000005c */
[----:B------:R-:W-:Y:S01]  /*28d0*/  ULDC UR5, c[0x0][0x23c] ;  /* 0x00008f0000057ab9 */ /* 0x000fe20000000800 */
[----:B------:R-:W3:Y:S01]  /*28e0*/  LDC R10, c[0x0][0x238] ;  /* 0x00008e00ff0a7b82 */ /* 0x000ee20000000800 */
[----:B------:R-:W-:Y:S04]  /*28f0*/  STL.64 [R1+0x290], R82 ;  /* 0x0002905201007387 */ /* 0x000fe80000100a00 */
[----:B------:R-:W-:Y:S03]  /*2900*/  STL.64 [R1+0x288], R80 ;  /* 0x0002885001007387 */ /* 0x000fe60000100a00 */
[----:B--2---:R-:W2:Y:S01]  /*2910*/  LDC R87, c[0x0][0x238] ;  /* 0x00008e00ff577b82 */ /* 0x004ea20000000800 */
[----:B------:R-:W-:Y:S04]  /*2920*/  STL.64 [R1+0x280], R78 ;  /* 0x0002804e01007387 */ /* 0x000fe80000100a00 */
[----:B------:R-:W-:Y:S01]  /*2930*/  STL.64 [R1+0x278], R76 ;  /* 0x0002784c01007387 */ /* 0x000fe20000100a00 */
[----:B-1----:R-:W-:-:S03]  /*2940*/  IMAD.SHL.U32 R11, R6, 0x2, RZ ;  /* 0x00000002060b7824 */ /* 0x002fc600078e00ff */
[----:B------:R-:W-:Y:S01]  /*2950*/  STL.64 [R1+0x270], R74 ;  /* 0x0002704a01007387 */ /* 0x000fe20000100a00 */
[----:B------:R-:W-:Y:S01]  /*2960*/  IADD3 R6, P1, R3, UR13, RZ ;  /* 0x0000000d03067c10 */ /* 0x000fe2000ff3e0ff */
[----:B------:R-:W1:Y:S01]  /*2970*/  LDC R86, c[0x0][0x238] ;  /* 0x00008e00ff567b82 */ /* 0x000e620000000800 */
[C---:B------:R-:W-:Y:S01]  /*2980*/  IADD3 R8, P0, R11.reuse, R3, RZ ;  /* 0x000000030b087210 */ /* 0x040fe20007f1e0ff */
[----:B------:R-:W-:Y:S03]  /*2990*/  STL.64 [R1+0x268], R72 ;  /* 0x0002684801007387 */ /* 0x000fe60000100a00 */
[----:B------:R-:W-:Y:S01]  /*29a0*/  LEA.HI.X.SX32 R9, R11, R2, 0x1, P0 ;  /* 0x000000020b097211 */ /* 0x000fe200000f0eff */
[----:B------:R4:W-:Y:S01]  /*29b0*/  STL.64 [R1+0x260], R70 ;  /* 0x0002604601007387 */ /* 0x0009e20000100a00 */
[----:B---3--:R-:W-:-:S03]  /*29c0*/  IMAD R11, R10, 0x3, RZ ;  /* 0x000000030a0b7824 */ /* 0x008fc600078e02ff */
[----:B------:R-:W3:Y:S01]  /*29d0*/  @P4 LDG.E.U8 R92, desc[UR14][R8.64] ;  /* 0x0000000e085c4981 */ /* 0x000ee2000c1e1100 */
[----:B--2---:R-:W-:Y:S02]  /*29e0*/  LEA.HI.X.SX32 R7, R87, R2, 0x1, P1 ;  /* 0x0000000257077211 */ /* 0x004fe400008f0eff */
[----:B----4-:R-:W-:Y:S01]  /*29f0*/  PRMT R71, RZ, 0x7610, R71 ;  /* 0x00007610ff477816 */ /* 0x010fe20000000047 */
[----:B------:R-:W-:Y:S01]  /*2a00*/  IMAD.SHL.U32 R10, R10, 0x4, RZ ;  /* 0x000000040a0a7824 */ /* 0x000fe200078e00ff */
[----:B------:R-:W-:Y:S01]  /*2a10*/  ISETP.GT.AND P1, PT, R0, 0x3, PT ;  /* 0x000000030000780c */ /* 0x000fe20003f24270 */
[----:B------:R-:W-:Y:S04]  /*2a20*/  STL.64 [R1+0x258], R68 ;  /* 0x0002584401007387 */ /* 0x000fe80000100a00 */
[----:B------:R2:W4:Y:S01]  /*2a30*/  @P2 LDG.E.U8 R71, desc[UR14][R6.64] ;  /* 0x0000000e06472981 */ /* 0x000522000c1e1100 */
[----:B------:R-:W-:-:S02]  /*2a40*/  PRMT R88, RZ, 0x7610, R88 ;  /* 0x00007610ff587816 */ /* 0x000fc40000000058 */
[----:B------:R-:W-:Y:S01]  /*2a50*/  ISETP.GT.AND P3, PT, R0, 0x4, PT ;  /* 0x000000040000780c */ /* 0x000fe20003f64270 */
[----:B------:R-:W-:Y:S01]  /*2a60*/  STL.64 [R1+0x250], R66 ;  /* 0x0002504201007387 */ /* 0x000fe20000100a00 */
[----:B--2---:R-:W-:-:S03]  /*2a70*/  IADD3 R6, P0, R11, R3, RZ ;  /* 0x000000030b067210 */ /* 0x004fc60007f1e0ff */
[----:B------:R-:W-:Y:S01]  /*2a80*/  STL.64 [R1+0x248], R64 ;  /* 0x0002484001007387 */ /* 0x000fe20000100a00 */
[----:B------:R-:W-:-:S03]  /*2a90*/  LEA.HI.X.SX32 R7, R11, R2, 0x1, P0 ;  /* 0x000000020b077211 */ /* 0x000fc600000f0eff */
[----:B------:R-:W-:Y:S01]  /*2aa0*/  STL.64 [R1+0x240], R62 ;  /* 0x0002403e01007387 */ /* 0x000fe20000100a00 */
[----:B------:R-:W2:Y:S01]  /*2ab0*/  LDC R11, c[0x0][0x238] ;  /* 0x00008e00ff0b7b82 */ /* 0x000ea20000000800 */
[C---:B------:R-:W-:Y:S02]  /*2ac0*/  IADD3 R8, P2, R10.reuse, R3, RZ ;  /* 0x000000030a087210 */ /* 0x040fe40007f5e0ff */
[----:B------:R0:W4:Y:S02]  /*2ad0*/  @P1 LDG.E.U8 R88, desc[UR14][R6.64] ;  /* 0x0000000e06581981 */ /* 0x000124000c1e1100 */
[----:B------:R-:W-:Y:S02]  /*2ae0*/  LEA.HI.X.SX32 R9, R10, R2, 0x1, P2 ;  /* 0x000000020a097211 */ /* 0x000fe400010f0eff */
[----:B------:R-:W-:Y:S01]  /*2af0*/  PRMT R93, RZ, 0x7610, R93 ;  /* 0x00007610ff5d7816 */ /* 0x000fe2000000005d */
[----:B------:R-:W-:Y:S01]  /*2b00*/  STL.64 [R1+0x238], R60 ;  /* 0x0002383c01007387 */ /* 0x000fe20000100a00 */
[----:B--2---:R-:W-:Y:S01]  /*2b10*/  IMAD R10, R11, 0x5, RZ ;  /* 0x000000050b0a7824 */ /* 0x004fe200078e02ff */
[----:B------:R-:W-:-:S03]  /*2b20*/  ISETP.GT.AND P0, PT, R0, 0x5, PT ;  /* 0x000000050000780c */ /* 0x000fc60003f04270 */
[----:B------:R2:W4:Y:S01]  /*2b30*/  @P3 LDG.E.U8 R93, desc[UR14][R8.64] ;  /* 0x0000000e085d3981 */ /* 0x000522000c1e1100 */
[----:B0-----:R-:W-:-:S03]  /*2b40*/  IADD3 R6, P1, R10, R3, RZ ;  /* 0x000000030a067210 */ /* 0x001fc60007f3e0ff */
[----:B------:R-:W-:Y:S01]  /*2b50*/  STL.64 [R1+0x230], R58 ;  /* 0x0002303a01007387 */ /* 0x000fe20000100a00 */
[-C--:B------:R-:W-:Y:S01]  /*2b60*/  LEA.HI.X.SX32 R7, R10, R2.reuse, 0x1, P1 ;  /* 0x000000020a077211 */ /* 0x080fe200008f0eff */
[----:B------:R-:W-:Y:S01]  /*2b70*/  IMAD R11, R11, 0x6, RZ ;  /* 0x000000060b0b7824 */ /* 0x000fe200078e02ff */
[----:B------:R-:W0:Y:S01]  /*2b80*/  LDC R10, c[0x0][0x238] ;  /* 0x00008e00ff0a7b82 */ /* 0x000e220000000800 */
[----:B------:R-:W-:Y:S01]  /*2b90*/  PRMT R89, RZ, 0x7610, R89 ;  /* 0x00007610ff597816 */ /* 0x000fe20000000059 */
[----:B------:R-:W-:Y:S02]  /*2ba0*/  STL.64 [R1+0x228], R56 ;  /* 0x0002283801007387 */ /* 0x000fe40000100a00 */
[C---:B--2---:R-:W-:Y:S02]  /*2bb0*/  IADD3 R8, P3, R11.reuse, R3, RZ ;  /* 0x000000030b087210 */ /* 0x044fe40007f7e0ff */
[----:B------:R-:W-:Y:S01]  /*2bc0*/  ISETP.GT.AND P2, PT, R0, 0x6, PT ;  /* 0x000000060000780c */ /* 0x000fe20003f44270 */
[----:B------:R2:W4:Y:S01]  /*2bd0*/  @P0 LDG.E.U8 R89, desc[UR14][R6.64] ;  /* 0x0000000e06590981 */ /* 0x000522000c1e1100 */
[----:B------:R-:W-:-:S03]  /*2be0*/  LEA.HI.X.SX32 R9, R11, R2, 0x1, P3 ;  /* 0x000000020b097211 */ /* 0x000fc600018f0eff */
[----:B------:R-:W-:Y:S04]  /*2bf0*/  STL.64 [R1+0x220], R54 ;  /* 0x0002203601007387 */ /* 0x000fe80000100a00 */
[----:B------:R-:W-:Y:S01]  /*2c00*/  STL.64 [R1+0x218], R52 ;  /* 0x0002183401007387 */ /* 0x000fe20000100a00 */
[----:B------:R-:W-:-:S03]  /*2c10*/  PRMT R94, RZ, 0x7610, R94 ;  /* 0x00007610ff5e7816 */ /* 0x000fc6000000005e */
[----:B------:R-:W-:Y:S04]  /*2c20*/  STL.64 [R1+0x210], R50 ;  /* 0x0002103201007387 */ /* 0x000fe80000100a00 */
[----:B------:R-:W-:Y:S01]  /*2c30*/  STL.64 [R1+0x208], R48 ;  /* 0x0002083001007387 */ /* 0x000fe20000100a00 */
[----:B0-----:R-:W-:-:S03]  /*2c40*/  IMAD R11, R10, 0x7, RZ ;  /* 0x000000070a0b7824 */ /* 0x001fc600078e02ff */
[----:B------:R-:W-:Y:S02]  /*2c50*/  STL.64 [R1+0x200], R46 ;  /* 0x0002002e01007387 */ /* 0x000fe40000100a00 */
[C---:B--2---:R-:W-:Y:S02]  /*2c60*/  IADD3 R6, P4, R11.reuse, R3, RZ ;  /* 0x000000030b067210 */ /* 0x044fe40007f9e0ff */
[----:B------:R-:W-:Y:S02]  /*2c70*/  STL.64 [R1+0x1f8], R44 ;  /* 0x0001f82c01007387 */ /* 0x000fe40000100a00 */
[----:B------:R-:W-:Y:S02]  /*2c80*/  LEA.HI.X.SX32 R7, R11, R2, 0x1, P4 ;  /* 0x000000020b077211 */ /* 0x000fe400020f0eff */
[----:B------:R-:W0:Y:S01]  /*2c90*/  LDC R11, c[0x0][0x238] ;  /* 0x00008e00ff0b7b82 */ /* 0x000e220000000800 */
[----:B------:R-:W-:Y:S01]  /*2ca0*/  STL.64 [R1+0x1f0], R42 ;  /* 0x0001f02a01007387 */ /* 0x000fe20000100a00 */
[----:B------:R-:W-:-:S03]  /*2cb0*/  IMAD.SHL.U32 R10, R10, 0x8, RZ ;  /* 0x000000080a0a7824 */ /* 0x000fc600078e00ff */
[----:B------:R-:W-:Y:S04]  /*2cc0*/  STL.64 [R1+0x1e8], R40 ;  /* 0x0001e82801007387 */ /* 0x000fe80000100a00 */
[----:B------:R-:W-:Y:S04]  /*2cd0*/  STL.64 [R1+0x1e0], R38 ;  /* 0x0001e02601007387 */ /* 0x000fe80000100a00 */
[----:B------:R-:W-:Y:S04]  /*2ce0*/  STL.64 [R1+0x1d8], R36 ;  /* 0x0001d82401007387 */ /* 0x000fe80000100a00 */
[----:B------:R-:W-:Y:S04]  /*2cf0*/  STL.64 [R1+0x1d0], R34 ;  /* 0x0001d02201007387 */ /* 0x000fe80000100a00 */
[----:B------:R2:W-:Y:S04]  /*2d00*/  STL.64 [R1+0x1c8], R32 ;  /* 0x0001c82001007387 */ /* 0x0005e80000100a00 */
[----:B------:R1:W4:Y:S04]  /*2d10*/  @P2 LDG.E.U8 R94, desc[UR14][R8.64] ;  /* 0x0000000e085e2981 */ /* 0x000328000c1e1100 */
[----:B------:R-:W-:Y:S04]  /*2d20*/  STL.64 [R1+0x1c0], R30 ;  /* 0x0001c01e01007387 */ /* 0x000fe80000100a00 */
[----:B------:R-:W-:Y:S01]  /*2d30*/  STL.64 [R1+0x1b8], R28 ;  /* 0x0001b81c01007387 */ /* 0x000fe20000100a00 */
[----:B-1----:R-:W-:-:S03]  /*2d40*/  IADD3 R8, P3, R10, R3, RZ ;  /* 0x000000030a087210 */ /* 0x002fc60007f7e0ff */
[----:B------:R-:W-:Y:S01]  /*2d50*/  STL.64 [R1+0x1b0], R26 ;  /* 0x0001b01a01007387 */ /* 0x000fe20000100a00 */
[----:B------:R-:W-:-:S03]  /*2d60*/  LEA.HI.X.SX32 R9, R10, R2, 0x1, P3 ;  /* 0x000000020a097211 */ /* 0x000fc600018f0eff */
[----:B------:R-:W-:Y:S01]  /*2d70*/  STL.64 [R1+0x1a8], R24 ;  /* 0x0001a81801007387 */ /* 0x000fe20000100a00 */
[----:B0-----:R-:W-:-:S03]  /*2d80*/  IMAD R10, R11, 0x9, RZ ;  /* 0x000000090b0a7824 */ /* 0x001fc600078e02ff */
[----:B-----5:R0:W-:Y:S01]  /*2d90*/  STL [R1+0x19c], R5 ;  /* 0x00019c0501007387 */ /* 0x0201e20000100800 */
[C---:B------:R-:W-:Y:S02]  /*2da0*/  ISETP.GT.AND P1, PT, R0.reuse, 0x7, PT ;  /* 0x000000070000780c */ /* 0x040fe40003f24270 */
[----:B------:R-:W-:Y:S01]  /*2db0*/  ISETP.GT.AND P0, PT, R0, 0x8, PT ;  /* 0x000000080000780c */ /* 0x000fe20003f04270 */
[----:B--2---:R-:W2:Y:S01]  /*2dc0*/  LDL.LU R33, [R1+0x110] ;  /* 0x0001100001217983 */ /* 0x004ea20000300800 */
[----:B0-----:R-:W-:Y:S02]  /*2dd0*/  IMAD R5, R11, 0xa, RZ ;  /* 0x0000000a0b057824 */ /* 0x001fe400078e02ff */
[----:B------:R-:W0:Y:S01]  /*2de0*/  LDC R11, c[0x0][0x238] ;  /* 0x00008e00ff0b7b82 */ /* 0x000e220000000800 */
[----:B------:R-:W-:Y:S02]  /*2df0*/  PRMT R90, RZ, 0x7610, R90 ;  /* 0x00007610ff5a7816 */ /* 0x000fe4000000005a */
[----:B------:R-:W-:-:S04]  /*2e00*/  PRMT R29, RZ, 0x7610, R29 ;  /* 0x00007610ff1d7816 */ /* 0x000fc8000000001d */
[----:B------:R1:W4:Y:S04]  /*2e10*/  @P1 LDG.E.U8 R90, desc[UR14][R6.64] ;  /* 0x0000000e065a1981 */ /* 0x000328000c1e1100 */
[----:B------:R1:W4:Y:S02]  /*2e20*/  @P0 LDG.E.U8 R29, desc[UR14][R8.64] ;  /* 0x0000000e081d0981 */ /* 0x000324000c1e1100 */
[CC--:B-1----:R-:W-:Y:S02]  /*2e30*/  IADD3 R6, P4, R10.reuse, R3.reuse, RZ ;  /* 0x000000030a067210 */ /* 0x0c2fe40007f9e0ff */
[----:B------:R-:W-:Y:S02]  /*2e40*/  IADD3 R8, P3, R5, R3, RZ ;  /* 0x0000000305087210 */ /* 0x000fe40007f7e0ff */
[-C--:B------:R-:W-:Y:S01]  /*2e50*/  LEA.HI.X.SX32 R7, R10, R2.reuse, 0x1, P4 ;  /* 0x000000020a077211 */ /* 0x080fe200020f0eff */
[----:B0-----:R-:W-:Y:S01]  /*2e60*/  IMAD R10, R11, 0xb, RZ ;  /* 0x0000000b0b0a7824 */ /* 0x001fe200078e02ff */
[----:B------:R-:W-:Y:S01]  /*2e70*/  LEA.HI.X.SX32 R9, R5, R2, 0x1, P3 ;  /* 0x0000000205097211 */ /* 0x000fe200018f0eff */
[----:B------:R-:W-:-:S02]  /*2e80*/  IMAD R5, R11, 0xc, RZ ;  /* 0x0000000c0b057824 */ /* 0x000fc400078e02ff */
[----:B------:R-:W0:Y:S01]  /*2e90*/  LDC R11, c[0x0][0x238] ;  /* 0x00008e00ff0b7b82 */ /* 0x000e220000000800 */
[C---:B------:R-:W-:Y:S02]  /*2ea0*/  ISETP.GT.AND P2, PT, R0.reuse, 0x9, PT ;  /* 0x000000090000780c */ /* 0x040fe40003f44270 */
[----:B------:R-:W-:Y:S02]  /*2eb0*/  ISETP.GT.AND P1, PT, R0, 0xa, PT ;  /* 0x0000000a0000780c */ /* 0x000fe40003f24270 */
[----:B------:R-:W-:Y:S02]  /*2ec0*/  PRMT R91, RZ, 0x7610, R91 ;  /* 0x00007610ff5b7816 */ /* 0x000fe4000000005b */
[----:B------:R-:W-:-:S07]  /*2ed0*/  PRMT R39, RZ, 0x7610, R39 ;  /* 0x00007610ff277816 */ /* 0x000fce0000000027 */
        /* <DEDUP_REMOVED lines=14> */
[----:B------:R3:W4:Y:S01]  /*2fc0*/  @P2 LDG.E.U8 R40, desc[UR14][R8.64] ;  /* 0x0000000e08282981 */ /* 0x000722000c1e1100 */
[CC--:B-1----:R-:W-:Y:S02]  /*2fd0*/  IADD3 R6, P4, R10.reuse, R3.reuse, RZ ;  /* 0x000000030a067210 */ /* 0x0c2fe40007f9e0ff */
[----:B---3--:R-:W-:Y:S02]  /*2fe0*/  IADD3 R8, P3, R5, R3, RZ ;  /* 0x0000000305087210 */ /* 0x008fe40007f7e0ff */
[-C--:B------:R-:W-:Y:S01]  /*2ff0*/  LEA.HI.X.SX32 R7, R10, R2.reuse, 0x1, P4 ;  /* 0x000000020a077211 */ /* 0x080fe200020f0eff */
[----:B0-----:R-:W-:Y:S01]  /*3000*/  IMAD R10, R11, 0xf, RZ ;  /* 0x0000000f0b0a7824 */ /* 0x001fe200078e02ff */
[----:B------:R-:W-:Y:S01]  /*3010*/  LEA.HI.X.SX32 R9, R5, R2, 0x1, P3 ;  /* 0x0000000205097211 */ /* 0x000fe200018f0eff */
[----:B------:R-:W-:-:S02]  /*3020*/  IMAD.SHL.U32 R5, R11, 0x10, RZ ;  /* 0x000000100b057824 */ /* 0x000fc400078e00ff */
[----:B------:R-:W0:Y:S01]  /*3030*/  LDC R11, c[0x0][0x238] ;  /* 0x00008e00ff0b7b82 */ /* 0x000e220000000800 */
[C---:B------:R-:W-:Y:S02]  /*3040*/  ISETP.GT.AND P1, PT, R0.reuse, 0xd, PT ;  /* 0x0000000d0000780c */ /* 0x040fe40003f24270 */
[----:B------:R-:W-:Y:S02]  /*3050*/  ISETP.GT.AND P0, PT, R0, 0xe, PT ;  /* 0x0000000e0000780c */ /* 0x000fe40003f04270 */
[----:B------:R-:W-:Y:S02]  /*3060*/  PRMT R28, RZ, 0x7610, R28 ;  /* 0x00007610ff1c7816 */ /* 0x000fe4000000001c */
[----:B------:R-:W-:-:S07]  /*3070*/  PRMT R32, RZ, 0x7610, R32 ;  /* 0x00007610ff207816 */ /* 0x000fce0000000020 */
[----:B------:R1:W3:Y:S04]  /*3080*/  @P1 LDG.E.U8 R28, desc[UR14][R6.64] ;  /* 0x0000000e061c1981 */ /* 0x0002e8000c1e1100 */
[----:B------:R1:W3:Y:S02]  /*3090*/  @P0 LDG.E.U8 R32, desc[UR14][R8.64] ;  /* 0x0000000e08200981 */ /* 0x0002e4000c1e1100 */
        /* <DEDUP_REMOVED lines=38> */
[----:B------:R2:W3:Y:S01]  /*3300*/  @P0 LDG.E.U8 R72, desc[UR14][R8.64] ;  /* 0x0000000e08480981 */ /* 0x0004e2000c1e1100 */
[CC--:B-1----:R-:W-:Y:S02]  /*3310*/  IADD3 R6, P4, R10.reuse, R3.reuse, RZ ;  /* 0x000000030a067210 */ /* 0x0c2fe40007f9e0ff */
[----:B--2---:R-:W-:Y:S02]  /*3320*/  IADD3 R8, P3, R5, R3, RZ ;  /* 0x0000000305087210 */ /* 0x004fe40007f7e0ff */
        /* <DEDUP_REMOVED lines=9> */
[----:B------:R1:W2:Y:S04]  /*33c0*/  @P2 LDG.E.U8 R61, desc[UR14][R6.64] ;  /* 0x0000000e063d2981 */ /* 0x0002a8000c1e1100 */
[----:B------:R1:W2:Y:S02]  /*33d0*/  @P1 LDG.E.U8 R62, desc[UR14][R8.64] ;  /* 0x0000000e083e1981 */ /* 0x0002a4000c1e1100 */
        /* <DEDUP_REMOVED lines=12> */
[----:B------:R4:W2:Y:S01]  /*34a0*/  @P2 LDG.E.U8 R59, desc[UR14][R8.64] ;  /* 0x0000000e083b2981 */ /* 0x0008a2000c1e1100 */
[CC--:B-1----:R-:W-:Y:S02]  /*34b0*/  IADD3 R6, P4, R10.reuse, R3.reuse, RZ ;  /* 0x000000030a067210 */ /* 0x0c2fe40007f9e0ff */
[----:B----4-:R-:W-:Y:S02]  /*34c0*/  IADD3 R8, P3, R5, R3, RZ ;  /* 0x0000000305087210 */ /* 0x010fe40007f7e0ff */
        /* <DEDUP_REMOVED lines=123> */
[----:B------:R-:W-:Y:S02]  /*3c80*/  PRMT R110, RZ, 0x7610, R110 ;  /* 0x00007610ff6e7816 */ /* 0x000fe4000000006e */
[----:B------:R-:W-:Y:S02]  /*3c90*/  ISETP.GT.AND P2, PT, R0, 0x2d, PT ;  /* 0x0000002d0000780c */ /* 0x000fe40003f44270 */
[----:B------:R-:W-:-:S07]  /*3ca0*/  PRMT R108, RZ, 0x7610, R108 ;  /* 0x00007610ff6c7816 */ /* 0x000fce000000006c */
[----:B------:R1:W2:Y:S02]  /*3cb0*/  @P1 LDG.E.U8 R110, desc[UR14][R6.64] ;  /* 0x0000000e066e1981 */ /* 0x0002a4000c1e1100 */
[----:B-1----:R-:W-:-:S04]  /*3cc0*/  IADD3 R6, P4, R10, R3, RZ ;  /* 0x000000030a067210 */ /* 0x002fc80007f9e0ff */
[----:B------:R-:W-:Y:S01]  /*3cd0*/  LEA.HI.X.SX32 R7, R10, R2, 0x1, P4 ;  /* 0x000000020a077211 */ /* 0x000fe200020f0eff */
[----:B0-----:R-:W-:Y:S01]  /*3ce0*/  IMAD R10, R11, 0x2f, RZ ;  /* 0x0000002f0b0a7824 */ /* 0x001fe200078e02ff */
[----:B------:R-:W-:-:S03]  /*3cf0*/  ISETP.GT.AND P0, PT, R0, 0x2c, PT ;  /* 0x0000002c0000780c */ /* 0x000fc60003f04270 */
[----:B------:R0:W2:Y:S01]  /*3d00*/  @P2 LDG.E.U8 R108, desc[UR14][R6.64] ;  /* 0x0000000e066c2981 */ /* 0x0000a2000c1e1100 */
[----:B------:R-:W-:Y:S02]  /*3d10*/  PRMT R111, RZ, 0x7610, R111 ;  /* 0x00007610ff6f7816 */ /* 0x000fe4000000006f */
[----:B0-----:R-:W-:-:S07]  /*3d20*/  IADD3 R6, P4, R10, R3, RZ ;  /* 0x000000030a067210 */ /* 0x001fce0007f9e0ff */
[----:B------:R0:W2:Y:S01]  /*3d30*/  @P0 LDG.E.U8 R111, desc[UR14][R8.64] ;  /* 0x0000000e086f0981 */ /* 0x0000a2000c1e1100 */
[-C--:B------:R-:W-:Y:S02]  /*3d40*/  LEA.HI.X.SX32 R7, R10, R2.reuse, 0x1, P4 ;  /* 0x000000020a077211 */ /* 0x080fe400020f0eff */
[----:B------:R-:W1:Y:S01]  /*3d50*/  LDC R10, c[0x0][0x238] ;  /* 0x00008e00ff0a7b82 */ /* 0x000e620000000800 */
[C---:B------:R-:W-:Y:S02]  /*3d60*/  ISETP.GT.AND P1, PT, R0.reuse, 0x2e, PT ;  /* 0x0000002e0000780c */ /* 0x040fe40003f24270 */
[C---:B0-----:R-:W-:Y:S02]  /*3d70*/  IADD3 R8, P3, R5.reuse, R3, RZ ;  /* 0x0000000305087210 */ /* 0x041fe40007f7e0ff */
[----:B------:R-:W-:Y:S02]  /*3d80*/  PRMT R109, RZ, 0x7610, R109 ;  /* 0x00007610ff6d7816 */ /* 0x000fe4000000006d */
[----:B------:R-:W-:Y:S01]  /*3d90*/  LEA.HI.X.SX32 R9, R5, R2, 0x1, P3 ;  /* 0x0000000205097211 */ /* 0x000fe200018f0eff */
[----:B------:R-:W-:Y:S01]  /*3da0*/  IMAD R5, R11, 0x30, RZ ;  /* 0x000000300b057824 */ /* 0x000fe200078e02ff */
[----:B------:R-:W-:-:S05]  /*3db0*/  ISETP.GT.AND P0, PT, R0, 0x2f, PT ;  /* 0x0000002f0000780c */ /* 0x000fca0003f04270 */
[----:B------:R0:W2:Y:S01]  /*3dc0*/  @P1 LDG.E.U8 R109, desc[UR14][R8.64] ;  /* 0x0000000e086d1981 */ /* 0x0000a2000c1e1100 */
[----:B------:R-:W-:Y:S02]  /*3dd0*/  PRMT R106, RZ, 0x7610, R106 ;  /* 0x00007610ff6a7816 */ /* 0x000fe4000000006a */
[----:B0-----:R-:W-:Y:S01]  /*3de0*/  IADD3 R8, P3, R5, R3, RZ ;  /* 0x0000000305087210 */ /* 0x001fe20007f7e0ff */
[----:B-1----:R-:W-:-:S04]  /*3df0*/  IMAD R24, R10, 0x31, RZ ;  /* 0x000000310a187824 */ /* 0x002fc800078e02ff */
[----:B------:R0:W2:Y:S01]  /*3e00*/  @P0 LDG.E.U8 R106, desc[UR14][R6.64] ;  /* 0x0000000e066a0981 */ /* 0x0000a2000c1e1100 */
[----:B------:R-:W-:Y:S01]  /*3e10*/  LEA.HI.X.SX32 R9, R5, R2, 0x1, P3 ;  /* 0x0000000205097211 */ /* 0x000fe200018f0eff */
[----:B------:R-:W-:-:S05]  /*3e20*/  IMAD R5, R10, 0x32, RZ ;  /* 0x000000320a057824 */ /* 0x000fca00078e02ff */
[CC--:B------:R-:W-:Y:S02]  /*3e30*/  IADD3 R10, P0, R5.reuse, R3.reuse, RZ ;  /* 0x00000003050a7210 */ /* 0x0c0fe40007f1e0ff */
[----:B0-----:R-:W-:Y:S02]  /*3e40*/  IADD3 R6, P3, R24, R3, RZ ;  /* 0x0000000318067210 */ /* 0x001fe40007f7e0ff */
[-C--:B------:R-:W-:Y:S01]  /*3e50*/  LEA.HI.X.SX32 R11, R5, R2.reuse, 0x1, P0 ;  /* 0x00000002050b7211 */ /* 0x080fe200000f0eff */
[----:B------:R-:W-:Y:S01]  /*3e60*/  IMAD R5, R86, 0x34, RZ ;  /* 0x0000003456057824 */ /* 0x000fe200078e02ff */
[----:B------:R-:W-:Y:S01]  /*3e70*/  LEA.HI.X.SX32 R7, R24, R2, 0x1, P3 ;  /* 0x0000000218077211 */ /* 0x000fe200018f0eff */
[----:B------:R-:W-:Y:S01]  /*3e80*/  IMAD R24, R86, 0x33, RZ ;  /* 0x0000003356187824 */ /* 0x000fe200078e02ff */
[C---:B------:R-:W-:Y:S01]  /*3e90*/  ISETP.GT.AND P2, PT, R0.reuse, 0x30, PT ;  /* 0x000000300000780c */ /* 0x040fe20003f44270 */
[----:B------:R-:W0:Y:S01]  /*3ea0*/  LDC R86, c[0x0][0x238] ;  /* 0x00008e00ff567b82 */ /* 0x000e220000000800 */
[----:B------:R-:W-:-:S02]  /*3eb0*/  ISETP.GT.AND P1, PT, R0, 0x31, PT ;  /* 0x000000310000780c */ /* 0x000fc40003f24270 */
[----:B------:R-:W-:Y:S02]  /*3ec0*/  PRMT R107, RZ, 0x7610, R107 ;  /* 0x00007610ff6b7816 */ /* 0x000fe4000000006b */
[----:B------:R-:W-:-:S07]  /*3ed0*/  PRMT R103, RZ, 0x7610, R103 ;  /* 0x00007610ff677816 */ /* 0x000fce0000000067 */
[----:B------:R1:W2:Y:S04]  /*3ee0*/  @P2 LDG.E.U8 R107, desc[UR14][R8.64] ;  /* 0x0000000e086b2981 */ /* 0x0002a8000c1e1100 */
[----:B------:R4:W2:Y:S01]  /*3ef0*/  @P1 LDG.E.U8 R103, desc[UR14][R6.64] ;  /* 0x0000000e06671981 */ /* 0x0008a2000c1e1100 */
[----:B-1----:R-:W-:-:S04]  /*3f00*/  IADD3 R8, P0, R24, R3, RZ ;  /* 0x0000000318087210 */ /* 0x002fc80007f1e0ff */
[----:B------:R-:W-:Y:S02]  /*3f10*/  LEA.HI.X.SX32 R9, R24, R2, 0x1, P0 ;  /* 0x0000000218097211 */ /* 0x000fe400000f0eff */
[----:B----4-:R-:W-:-:S04]  /*3f20*/  IADD3 R6, P0, R5, R3, RZ ;  /* 0x0000000305067210 */ /* 0x010fc80007f1e0ff */
[----:B------:R-:W-:Y:S01]  /*3f30*/  LEA.HI.X.SX32 R7, R5, R2, 0x1, P0 ;  /* 0x0000000205077211 */ /* 0x000fe200000f0eff */
[----:B0-----:R-:W-:Y:S02]  /*3f40*/  IMAD R5, R86, 0x35, RZ ;  /* 0x0000003556057824 */ /* 0x001fe400078e02ff */
[----:B------:R-:W0:Y:S01]  /*3f50*/  LDC R86, c[0x0][0x238] ;  /* 0x00008e00ff567b82 */ /* 0x000e220000000800 */
[C---:B------:R-:W-:Y:S02]  /*3f60*/  ISETP.GT.AND P1, PT, R0.reuse, 0x34, PT ;  /* 0x000000340000780c */ /* 0x040fe40003f24270 */
[----:B------:R-:W-:Y:S02]  /*3f70*/  PRMT R22, RZ, 0x7610, R22 ;  /* 0x00007610ff167816 */ /* 0x000fe40000000016 */
[----:B------:R-:W-:Y:S02]  /*3f80*/  ISETP.GT.AND P2, PT, R0, 0x33, PT ;  /* 0x000000330000780c */ /* 0x000fe40003f44270 */
[----:B------:R-:W-:-:S07]  /*3f90*/  PRMT R23, RZ, 0x7610, R23 ;  /* 0x00007610ff177816 */ /* 0x000fce0000000017 */
[----:B------:R1:W4:Y:S04]  /*3fa0*/  @P1 LDG.E.U8 R22, desc[UR14][R6.64] ;  /* 0x0000000e06161981 */ /* 0x000328000c1e1100 */
[----:B------:R-:W4:Y:S01]  /*3fb0*/  @P2 LDG.E.U8 R23, desc[UR14][R8.64] ;  /* 0x0000000e08172981 */ /* 0x000f22000c1e1100 */
[----:B-1----:R-:W-:-:S04]  /*3fc0*/  IADD3 R6, P0, R5, R3, RZ ;  /* 0x0000000305067210 */ /* 0x002fc80007f1e0ff */
[----:B------:R-:W-:Y:S01]  /*3fd0*/  LEA.HI.X.SX32 R7, R5, R2, 0x1, P0 ;  /* 0x0000000205077211 */ /* 0x000fe200000f0eff */
[----:B0-----:R-:W-:Y:S02]  /*3fe0*/  IMAD R5, R86, 0x36, RZ ;  /* 0x0000003656057824 */ /* 0x001fe400078e02ff */
[----:B------:R-:W0:Y:S01]  /*3ff0*/  LDC R86, c[0x0][0x238] ;  /* 0x00008e00ff567b82 */ /* 0x000e220000000800 */
[----:B------:R-:W-:Y:S02]  /*4000*/  ISETP.GT.AND P2, PT, R0, 0x35, PT ;  /* 0x000000350000780c */ /* 0x000fe40003f44270 */
[----:B------:R-:W-:-:S11]  /*4010*/  PRMT R21, RZ, 0x7610, R21 ;  /* 0x00007610ff157816 */ /* 0x000fd60000000015 */
[----:B------:R1:W4:Y:S02]  /*4020*/  @P2 LDG.E.U8 R21, desc[UR14][R6.64] ;  /* 0x0000000e06152981 */ /* 0x000324000c1e1100 */
        /* <DEDUP_REMOVED lines=25> */
[C---:B------:R-:W-:Y:S02]  /*41c0*/  ISETP.GT.AND P1, PT, R0.reuse, 0x39, PT ;  /* 0x000000390000780c */ /* 0x040fe40003f24270 */
[----:B------:R-:W-:Y:S02]  /*41d0*/  PRMT R17, RZ, 0x7610, R17 ;  /* 0x00007610ff117816 */ /* 0x000fe40000000011 */
[----:B------:R-:W-:-:S09]  /*41e0*/  ISETP.GT.AND P4, PT, R0, 0x32, PT ;  /* 0x000000320000780c */ /* 0x000fd20003f84270 */
[----:B------:R1:W4:Y:S02]  /*41f0*/  @P1 LDG.E.U8 R17, desc[UR14][R6.64] ;  /* 0x0000000e06111981 */ /* 0x000324000c1e1100 */
[----:B-1----:R-:W-:-:S04]  /*4200*/  IADD3 R6, P0, R5, R3, RZ ;  /* 0x0000000305067210 */ /* 0x002fc80007f1e0ff */
[----:B------:R-:W-:Y:S01]  /*4210*/  LEA.HI.X.SX32 R7, R5, R2, 0x1, P0 ;  /* 0x0000000205077211 */ /* 0x000fe200000f0eff */
[----:B0-----:R-:W-:Y:S02]  /*4220*/  IMAD R5, R86, 0x3b, RZ ;  /* 0x0000003b56057824 */ /* 0x001fe400078e02ff */
[----:B------:R-:W0:Y:S01]  /*4230*/  LDC R86, c[0x0][0x238] ;  /* 0x00008e00ff567b82 */ /* 0x000e220000000800 */
[----:B------:R-:W-:Y:S02]  /*4240*/  PRMT R105, RZ, 0x7610, R105 ;  /* 0x00007610ff697816 */ /* 0x000fe40000000069 */
[----:B------:R-:W-:-:S04]  /*4250*/  ISETP.GT.AND P1, PT, R0, 0x3a, PT ;  /* 0x0000003a0000780c */ /* 0x000fc80003f24270 */
[----:B------:R1:W4:Y:S02]  /*4260*/  @P4 LDG.E.U8 R105, desc[UR14][R10.64] ;  /* 0x0000000e0a694981 */ /* 0x000324000c1e1100 */
[----:B-1----:R-:W-:-:S07]  /*4270*/  PRMT R11, RZ, 0x7610, R11 ;  /* 0x00007610ff0b7816 */ /* 0x002fce000000000b */
[----:B------:R1:W4:Y:S02]  /*4280*/  @P1 LDG.E.U8 R11, desc[UR14][R6.64] ;  /* 0x0000000e060b1981 */ /* 0x000324000c1e1100 */
[----:B-1----:R-:W-:-:S04]  /*4290*/  IADD3 R6, P0, R5, R3, RZ ;  /* 0x0000000305067210 */ /* 0x002fc80007f1e0ff */
[----:B------:R-:W-:Y:S01]  /*42a0*/  LEA.HI.X.SX32 R7, R5, R2, 0x1, P0 ;  /* 0x0000000205077211 */ /* 0x000fe200000f0eff */
[----:B0-----:R-:W-:Y:S02]  /*42b0*/  IMAD R5, R86, 0x3c, RZ ;  /* 0x0000003c56057824 */ /* 0x001fe400078e02ff */
[----:B------:R-:W0:Y:S01]  /*42c0*/  LDC R86, c[0x0][0x238] ;  /* 0x00008e00ff567b82 */ /* 0x000e220000000800 */
[----:B------:R-:W-:Y:S02]  /*42d0*/  ISETP.GT.AND P1, PT, R0, 0x3b, PT ;  /* 0x0000003b0000780c */ /* 0x000fe40003f24270 */
[----:B------:R-:W-:-:S11]  /*42e0*/  PRMT R10, RZ, 0x7610, R10 ;  /* 0x00007610ff0a7816 */ /* 0x000fd6000000000a */
[----:B------:R1:W4:Y:S01]  /*42f0*/  @P1 LDG.E.U8 R10, desc[UR14][R6.64] ;  /* 0x0000000e060a1981 */ /* 0x000322000c1e1100 */
[----:B------:R-:W-:Y:S02]  /*4300*/  ISETP.GT.AND P1, PT, R0, 0x3c, PT ;  /* 0x0000003c0000780c */ /* 0x000fe40003f24270 */
[----:B-1----:R-:W-:-:S04]  /*4310*/  IADD3 R6, P0, R5, R3, RZ ;  /* 0x0000000305067210 */ /* 0x002fc80007f1e0ff */
[----:B------:R-:W-:Y:S01]  /*4320*/  LEA.HI.X.SX32 R7, R5, R2, 0x1, P0 ;  /* 0x0000000205077211 */ /* 0x000fe200000f0eff */
[----:B0-----:R-:W-:Y:S02]  /*4330*/  IMAD R5, R86, 0x3d, RZ ;  /* 0x0000003d56057824 */ /* 0x001fe400078e02ff */
[----:B------:R-:W0:Y:S01]  /*4340*/  LDC R86, c[0x0][0x238] ;  /* 0x00008e00ff567b82 */ /* 0x000e220000000800 */
[----:B------:R-:W-:-:S06]  /*4350*/  PRMT R16, RZ, 0x7610, R16 ;  /* 0x00007610ff107816 */ /* 0x000fcc0000000010 */
[----:B------:R1:W4:Y:S01]  /*4360*/  @P1 LDG.E.U8 R16, desc[UR14][R6.64] ;  /* 0x0000000e06101981 */ /* 0x000322000c1e1100 */
[----:B------:R-:W-:Y:S02]  /*4370*/  ISETP.GT.AND P1, PT, R0, 0x3d, PT ;  /* 0x0000003d0000780c */ /* 0x000fe40003f24270 */
[----:B------:R-:W-:Y:S02]  /*4380*/  PRMT R15, RZ, 0x7610, R15 ;  /* 0x00007610ff0f7816 */ /* 0x000fe4000000000f */
[----:B-1----:R-:W-:-:S04]  /*4390*/  IADD3 R6, P0, R5, R3, RZ ;  /* 0x0000000305067210 */ /* 0x002fc80007f1e0ff */
[----:B------:R-:W-:Y:S01]  /*43a0*/  LEA.HI.X.SX32 R7, R5, R2, 0x1, P0 ;  /* 0x0000000205077211 */ /* 0x000fe200000f0eff */
[----:B0-----:R-:W-:-:S04]  /*43b0*/  IMAD R5, R86, 0x3e, RZ ;  /* 0x0000003e56057824 */ /* 0x001fc800078e02ff */
[----:B------:R0:W4:Y:S02]  /*43c0*/  @P1 LDG.E.U8 R15, desc[UR14][R6.64] ;  /* 0x0000000e060f1981 */ /* 0x000124000c1e1100 */
[----:B0-----:R-:W-:-:S04]  /*43d0*/  IADD3 R6, P0, R5, R3, RZ ;  /* 0x0000000305067210 */ /* 0x001fc80007f1e0ff */
[----:B------:R-:W-:Y:S02]  /*43e0*/  LEA.HI.X.SX32 R7, R5, R2, 0x1, P0 ;  /* 0x0000000205077211 */ /* 0x000fe400000f0eff */
[----:B------:R-:W3:Y:S04]  /*43f0*/  LDL.LU R5, [R1+0x118] ;  /* 0x0001180001057983 */ /* 0x000ee80000300800 */
[----:B------:R0:W-:Y:S04]  /*4400*/  STL [R1+0x1a0], R2 ;  /* 0x0001a00201007387 */ /* 0x0001e80000100800 */
[----:B------:R-:W2:Y:S04]  /*4410*/  LDL.LU R53, [R1+0x160] ;  /* 0x0001600001357983 */ /* 0x000ea80000300800 */
[----:B------:R-:W4:Y:S04]  /*4420*/  LDL.LU R52, [R1+0x124] ;  /* 0x0001240001347983 */ /* 0x000f280000300800 */
[----:B------:R-:W2:Y:S04]  /*4430*/  LDL.LU R51, [R1+0x158] ;  /* 0x0001580001337983 */ /* 0x000ea80000300800 */
[----:B------:R-:W4:Y:S04]  /*4440*/  LDL.LU R50, [R1+0x11c] ;  /* 0x00011c0001327983 */ /* 0x000f280000300800 */
[----:B------:R-:W2:Y:S04]  /*4450*/  LDL.LU R49, [R1+0x150] ;  /* 0x0001500001317983 */ /* 0x000ea80000300800 */
[----:B------:R-:W4:Y:S04]  /*4460*/  LDL.LU R48, [R1+0x114] ;  /* 0x0001140001307983 */ /* 0x000f280000300800 */
[----:B------:R-:W2:Y:S04]  /*4470*/  LDL.LU R47, [R1+0x148] ;  /* 0x00014800012f7983 */ /* 0x000ea80000300800 */
[----:B------:R-:W3:Y:S04]  /*4480*/  LDL.LU R46, [R1+0x10c] ;  /* 0x00010c00012e7983 */ /* 0x000ee80000300800 */
[----:B------:R-:W2:Y:S04]  /*4490*/  LDL.LU R45, [R1+0x140] ;  /* 0x00014000012d7983 */ /* 0x000ea80000300800 */
[----:B------:R-:W2:Y:S04]  /*44a0*/  LDL.LU R43, [R1+0x138] ;  /* 0x00013800012b7983 */ /* 0x000ea80000300800 */
[----:B------:R-:W2:Y:S04]  /*44b0*/  LDL.LU R42, [R1+0x130] ;  /* 0x00013000012a7983 */ /* 0x000ea80000300800 */
[----:B------:R-:W2:Y:S04]  /*44c0*/  LDL.LU R41, [R1+0x128] ;  /* 0x0001280001297983 */ /* 0x000ea80000300800 */
[----:B------:R-:W2:Y:S01]  /*44d0*/  LDL.LU R37, [R1+0x164] ;  /* 0x0001640001257983 */ /* 0x000ea20000300800 */
[----:B------:R-:W-:-:S03]  /*44e0*/  ISETP.GT.AND P1, PT, R0, 0x3e, PT ;  /* 0x0000003e0000780c */ /* 0x000fc60003f24270 */
[----:B------:R-:W2:Y:S04]  /*44f0*/  LDL.LU R36, [R1+0x15c] ;  /* 0x00015c0001247983 */ /* 0x000ea80000300800 */
[----:B------:R-:W2:Y:S01]  /*4500*/  LDL.LU R35, [R1+0x120] ;  /* 0x0001200001237983 */ /* 0x000ea20000300800 */
[----:B------:R-:W-:Y:S01]  /*4510*/  PRMT R14, RZ, 0x7610, R14 ;  /* 0x00007610ff0e7816 */ /* 0x000fe2000000000e */
[----:B------:R-:W-:Y:S01]  /*4520*/  IMAD R8, R87, 0x3f, RZ ;  /* 0x0000003f57087824 */ /* 0x000fe200078e02ff */
[C---:B------:R-:W-:Y:S01]  /*4530*/  ISETP.GT.AND P2, PT, R0.reuse, 0x3f, PT ;  /* 0x0000003f0000780c */ /* 0x040fe20003f44270 */
[----:B------:R-:W2:Y:S01]  /*4540*/  LDL.LU R34, [R1+0x154] ;  /* 0x0001540001227983 */ /* 0x000ea20000300800 */
[----:B------:R-:W-:-:S03]  /*4550*/  ISETP.GT.AND P0, PT, R0, RZ, PT ;  /* 0x000000ff0000720c */ /* 0x000fc60003f04270 */
[----:B------:R1:W2:Y:S01]  /*4560*/  @P1 LDG.E.U8 R14, desc[UR14][R6.64] ;  /* 0x0000000e060e1981 */ /* 0x0002a2000c1e1100 */
[----:B------:R-:W-:-:S03]  /*4570*/  PRMT R12, RZ, 0x7610, R12 ;  /* 0x00007610ff0c7816 */ /* 0x000fc6000000000c */
[----:B------:R-:W2:Y:S04]  /*4580*/  LDL.LU R31, [R1+0x168] ;  /* 0x00016800011f7983 */ /* 0x000ea80000300800 */
[----:B------:R-:W2:Y:S01]  /*4590*/  LDL.LU R30, [R1+0x134] ;  /* 0x00013400011e7983 */ /* 0x000ea20000300800 */
[----:B-1----:R-:W-:-:S03]  /*45a0*/  IADD3 R6, P1, R8, R3, RZ ;  /* 0x0000000308067210 */ /* 0x002fc60007f3e0ff */
[----:B------:R-:W2:Y:S01]  /*45b0*/  LDL.LU R27, [R1+0x144] ;  /* 0x00014400011b7983 */ /* 0x000ea20000300800 */
[----:B------:R-:W-:-:S03]  /*45c0*/  LEA.HI.X.SX32 R7, R8, R2, 0x1, P1 ;  /* 0x0000000208077211 */ /* 0x000fc600008f0eff */
[----:B------:R-:W2:Y:S04]  /*45d0*/  LDL.LU R25, [R1+0x14c] ;  /* 0x00014c0001197983 */ /* 0x000ea80000300800 */
[----:B------:R1:W2:Y:S04]  /*45e0*/  @P2 LDG.E.U8 R12, desc[UR14][R6.64] ;  /* 0x0000000e060c2981 */ /* 0x0002a8000c1e1100 */
[----:B------:R-:W2:Y:S01]  /*45f0*/  LDL.LU R24, [R1+0x13c] ;  /* 0x00013c0001187983 */ /* 0x000ea20000300800 */
[----:B-1----:R-:W-:-:S03]  /*4600*/  @P0 IMAD.MOV.U32 R7, RZ, RZ, R2 ;  /* 0x000000ffff070224 */ /* 0x002fc600078e0002 */
[----:B0-----:R-:W2:Y:S01]  /*4610*/  LDL.LU R2, [R1+0x12c] ;  /* 0x00012c0001027983 */ /* 0x001ea20000300800 */
[----:B------:R-:W0:Y:S01]  /*4620*/  S2R R87, SR_TID.X ;  /* 0x0000000000577919 */ /* 0x000e220000002100 */
[----:B------:R-:W-:Y:S01]  /*4630*/  PRMT R13, RZ, 0x7610, R13 ;  /* 0x00007610ff0d7816 */ /* 0x000fe2000000000d */
[----:B------:R-:W-:Y:S01]  /*4640*/  @P0 IMAD.MOV.U32 R6, RZ, RZ, R3 ;  /* 0x000000ffff060224 */ /* 0x000fe200078e0003 */
[----:B------:R-:W-:Y:S01]  /*4650*/  PRMT R104, RZ, 0x7610, R104 ;  /* 0x00007610ff687816 */ /* 0x000fe20000000068 */
[----:B------:R-:W2:Y:S04]  /*4660*/  LDL.LU R38, [R1+0x16c] ;  /* 0x00016c0001267983 */ /* 0x000ea80000300800 */
[----:B------:R1:W2:Y:S01]  /*4670*/  @P0 LDG.E.U8 R13, desc[UR14][R6.64] ;  /* 0x0000000e060d0981 */ /* 0x0002a2000c1e1100 */
[----:B0-----:R-:W-:-:S04]  /*4680*/  LOP3.LUT R9, R87, 0x3f, RZ, 0xc0, !PT ;  /* 0x0000003f57097812 */ /* 0x001fc800078ec0ff */
[C---:B------:R-:W-:Y:S01]  /*4690*/  ISETP.GE.AND P0, PT, R9.reuse, R0, PT ;  /* 0x000000000900720c */ /* 0x040fe20003f06270 */
[C---:B------:R-:W-:Y:S02]  /*46a0*/  IMAD R8, R9.reuse, UR4, RZ ;  /* 0x0000000409087c24 */ /* 0x040fe4000f8e02ff */
[----:B------:R-:W-:-:S03]  /*46b0*/  IMAD R9, R9, UR5, RZ ;  /* 0x0000000509097c24 */ /* 0x000fc6000f8e02ff */
[----:B------:R-:W-:Y:S02]  /*46c0*/  SHF.R.S32.HI R8, RZ, 0x1f, R8 ;  /* 0x0000001fff087819 */ /* 0x000fe40000011408 */
[----:B-1----:R-:W-:Y:S02]  /*46d0*/  IADD3 R6, P1, R9, R33, RZ ;  /* 0x0000002109067210 */ /* 0x002fe40007f3e0ff */
[----:B------:R-:W-:Y:S02]  /*46e0*/  PRMT R102, RZ, 0x7610, R102 ;  /* 0x00007610ff667816 */ /* 0x000fe40000000066 */
[----:B------:R-:W-:Y:S02]  /*46f0*/  PRMT R101, RZ, 0x7610, R101 ;  /* 0x00007610ff657816 */ /* 0x000fe40000000065 */
[----:B------:R-:W-:Y:S02]  /*4700*/  PRMT R100, RZ, 0x7610, R100 ;  /* 0x00007610ff647816 */ /* 0x000fe40000000064 */
[----:B------:R-:W-:-:S02]  /*4710*/  PRMT R99, RZ, 0x7610, R99 ;  /* 0x00007610ff637816 */ /* 0x000fc40000000063 */
[----:B------:R-:W-:Y:S02]  /*4720*/  PRMT R98, RZ, 0x7610, R98 ;  /* 0x00007610ff627816 */ /* 0x000fe40000000062 */
[----:B------:R-:W-:Y:S02]  /*4730*/  PRMT R97, RZ, 0x7610, R97 ;  /* 0x00007610ff617816 */ /* 0x000fe40000000061 */
[----:B------:R-:W-:Y:S02]  /*4740*/  PRMT R96, RZ, 0x7610, R96 ;  /* 0x00007610ff607816 */ /* 0x000fe40000000060 */
[----:B------:R-:W-:Y:S01]  /*4750*/  PRMT R95, RZ, 0x7610, R95 ;  /* 0x00007610ff5f7816 */ /* 0x000fe2000000005f */
[----:B---3--:R-:W-:Y:S01]  /*4760*/  IMAD.X R7, R8, 0x1, R46, P1 ;  /* 0x0000000108077824 */ /* 0x008fe200008e062e */
[----:B------:R-:W-:Y:S06]  /*4770*/  BAR.SYNC.DEFER_BLOCKING 0x0 ;  /* 0x0000000000007b1d */ /* 0x000fec0000010000 */
[----:B------:R0:W3:Y:S02]  /*4780*/  @!P0 LDG.E.U8 R104, desc[UR14][R6.64] ;  /* 0x0000000e06688981 */ /* 0x0000e4000c1e1100 */
[----:B0-----:R-:W-:-:S05]  /*4790*/  IADD3 R6, P1, R9, R5, RZ ;  /* 0x0000000509067210 */ /* 0x001fca0007f3e0ff */
[----:B----4-:R-:W-:-:S05]  /*47a0*/  IMAD.X R7, R8, 0x1, R48, P1 ;  /* 0x0000000108077824 */ /* 0x010fca00008e0630 */
[----:B------:R2:W4:Y:S02]  /*47b0*/  @!P0 LDG.E.U8 R102, desc[UR14][R6.64] ;  /* 0x0000000e06668981 */ /* 0x000524000c1e1100 */
[----:B--2---:R-:W-:-:S05]  /*47c0*/  IADD3 R6, P1, R9, R35, RZ ;  /* 0x0000002309067210 */ /* 0x004fca0007f3e0ff */
[----:B------:R-:W-:-:S05]  /*47d0*/  IMAD.X R7, R8, 0x1, R50, P1 ;  /* 0x0000000108077824 */ /* 0x000fca00008e0632 */
[----:B------:R0:W2:Y:S02]  /*47e0*/  @!P0 LDG.E.U8 R101, desc[UR14][R6.64] ;  /* 0x0000000e06658981 */ /* 0x0000a4000c1e1100 */
[----:B0-----:R-:W-:-:S05]  /*47f0*/  IADD3 R6, P1, R9, R41, RZ ;  /* 0x0000002909067210 */ /* 0x001fca0007f3e0ff */
        /* <DEDUP_REMOVED lines=11> */
[----:B0-----:R-:W-:Y:S02]  /*48b0*/  LOP3.LUT R7, R92, 0xffff, RZ, 0xc0, !PT ;  /* 0x0000ffff5c077812 */ /* 0x001fe400078ec0ff */
[----:B------:R-:W-:-:S04]  /*48c0*/  LOP3.LUT R6, R88, 0xffff, RZ, 0xc0, !PT ;  /* 0x0000ffff58067812 */ /* 0x000fc800078ec0ff */
[----:B------:R-:W-:Y:S02]  /*48d0*/  PRMT R58, R7, 0x3340, R6 ;  /* 0x00003340073a7816 */ /* 0x000fe40000000006 */
[----:B------:R-:W-:-:S05]  /*48e0*/  IADD3 R6, P1, R9, R47, RZ ;  /* 0x0000002f09067210 */ /* 0x000fca0007f3e0ff */
        /* <DEDUP_REMOVED lines=11> */
[----:B------:R-:W-:Y:S02]  /*49a0*/  IADD3 R6, P1, R9, R51, RZ ;  /* 0x0000003309067210 */ /* 0x000fe40007f3e0ff */
[----:B------:R-:W-:-:S03]  /*49b0*/  PRMT R94, RZ, 0x7610, R94 ;  /* 0x00007610ff5e7816 */ /* 0x000fc6000000005e */
[----:B------:R-:W-:-:S05]  /*49c0*/  IMAD.X R7, R8, 0x1, R34, P1 ;  /* 0x0000000108077824 */ /* 0x000fca00008e0622 */
[----:B------:R0:W2:Y:S02]  /*49d0*/  @!P0 LDG.E.U8 R94, desc[UR14][R6.64] ;  /* 0x0000000e065e8981 */ /* 0x0000a4000c1e1100 */
[----:B0-----:R-:W-:Y:S02]  /*49e0*/  LOP3.LUT R7, R29, 0xffff, RZ, 0xc0, !PT ;  /* 0x0000ffff1d077812 */ /* 0x001fe400078ec0ff */
[----:B------:R-:W3:Y:S01]  /*49f0*/  LDL.LU R29, [R1+0x170] ;  /* 0x00017000011d7983 */ /* 0x000ee20000300800 */
[----:B------:R-:W-:-:S04]  /*4a00*/  LOP3.LUT R6, R91, 0xffff, RZ, 0xc0, !PT ;  /* 0x0000ffff5b067812 */ /* 0x000fc800078ec0ff */
[----:B------:R-:W-:Y:S02]  /*4a10*/  PRMT R67, R7, 0x3340, R6 ;  /* 0x0000334007437816 */ /* 0x000fe40000000006 */
[----:B------:R-:W-:Y:S02]  /*4a20*/  IADD3 R6, P1, R9, R53, RZ ;  /* 0x0000003509067210 */ /* 0x000fe40007f3e0ff */
[----:B------:R-:W-:-:S03]  /*4a30*/  PRMT R93, RZ, 0x7610, R93 ;  /* 0x00007610ff5d7816 */ /* 0x000fc6000000005d */
[----:B------:R-:W-:-:S05]  /*4a40*/  IMAD.X R7, R8, 0x1, R36, P1 ;  /* 0x0000000108077824 */ /* 0x000fca00008e0624 */
[----:B------:R0:W2:Y:S01]  /*4a50*/  @!P0 LDG.E.U8 R93, desc[UR14][R6.64] ;  /* 0x0000000e065d8981 */ /* 0x0000a2000c1e1100 */
[----:B------:R-:W-:Y:S02]  /*4a60*/  PRMT R92, RZ, 0x7610, R92 ;  /* 0x00007610ff5c7816 */ /* 0x000fe4000000005c */
[----:B0-----:R-:W-:Y:S02]  /*4a70*/  LOP3.LUT R7, R39, 0xffff, RZ, 0xc0, !PT ;  /* 0x0000ffff27077812 */ /* 0x001fe400078ec0ff */
[----:B------:R-:W-:Y:S01]  /*4a80*/  LOP3.LUT R6, R26, 0xffff, RZ, 0xc0, !PT ;  /* 0x0000ffff1a067812 */ /* 0x000fe200078ec0ff */
[----:B------:R-:W4:Y:S04]  /*4a90*/  LDL.LU R39, [R1+0x174] ;  /* 0x0001740001277983 */ /* 0x000f280000300800 */
[----:B------:R-:W2:Y:S01]  /*4aa0*/  LDL.LU R26, [R1+0x178] ;  /* 0x00017800011a7983 */ /* 0x000ea20000300800 */
[----:B------:R-:W-:-:S02]  /*4ab0*/  PRMT R68, R7, 0x3340, R6 ;  /* 0x0000334007447816 */ /* 0x000fc40000000006 */
[----:B------:R-:W-:-:S05]  /*4ac0*/  IADD3 R6, P1, R9, R31, RZ ;  /* 0x0000001f09067210 */ /* 0x000fca0007f3e0ff */
[----:B------:R-:W-:-:S05]  /*4ad0*/  IMAD.X R7, R8, 0x1, R37, P1 ;  /* 0x0000000108077824 */ /* 0x000fca00008e0625 */
[----:B------:R0:W4:Y:S02]  /*4ae0*/  @!P0 LDG.E.U8 R92, desc[UR14][R6.64] ;  /* 0x0000000e065c8981 */ /* 0x000124000c1e1100 */
[----:B0-----:R-:W-:Y:S02]  /*4af0*/  LOP3.LUT R7, R40, 0xffff, RZ, 0xc0, !PT ;  /* 0x0000ffff28077812 */ /* 0x001fe400078ec0ff */
[----:B------:R-:W-:Y:S01]  /*4b00*/  LOP3.LUT R6, R28, 0xffff, RZ, 0xc0, !PT ;  /* 0x0000ffff1c067812 */ /* 0x000fe200078ec0ff */
[----:B------:R-:W4:Y:S04]  /*4b10*/  LDL.LU R40, [R1+0x17c] ;  /* 0x00017c0001287983 */ /* 0x000f280000300800 */
[----:B------:R-:W4:Y:S01]  /*4b20*/  LDL.LU R28, [R1+0x180] ;  /* 0x00018000011c7983 */ /* 0x000f220000300800 */
[----:B------:R-:W-:-:S02]  /*4b30*/  PRMT R65, R7, 0x3340, R6 ;  /* 0x0000334007417816 */ /* 0x000fc40000000006 */
[----:B------:R-:W-:Y:S01]  /*4b40*/  PRMT R91, RZ, 0x7610, R91 ;  /* 0x00007610ff5b7816 */ /* 0x000fe2000000005b */
[----:B------:R-:W4:Y:S01]  /*4b50*/  LDL.LU R44, [R1+0x104] ;  /* 0x00010400012c7983 */ /* 0x000f220000300800 */
[----:B---3--:R-:W-:-:S05]  /*4b60*/  IADD3 R6, P1, R9, R29, RZ ;  /* 0x0000001d09067210 */ /* 0x008fca0007f3e0ff */
[----:B------:R-:W-:-:S05]  /*4b70*/  IMAD.X R7, R8, 0x1, R38, P1 ;  /* 0x0000000108077824 */ /* 0x000fca00008e0626 */
[----:B------:R0:W3:Y:S02]  /*4b80*/  @!P0 LDG.E.U8 R91, desc[UR14][R6.64] ;  /* 0x0000000e065b8981 */ /* 0x0000e4000c1e1100 */
[----:B0-----:R-:W-:Y:S02]  /*4b90*/  LOP3.LUT R7, R32, 0xffff, RZ, 0xc0, !PT ;  /* 0x0000ffff20077812 */ /* 0x001fe400078ec0ff */
[----:B------:R-:W3:Y:S01]  /*4ba0*/  LDL.LU R32, [R1+0x108] ;  /* 0x0001080001207983 */ /* 0x000ee20000300800 */
[----:B------:R-:W-:-:S04]  /*4bb0*/  LOP3.LUT R6, R66, 0xffff, RZ, 0xc0, !PT ;  /* 0x0000ffff42067812 */ /* 0x000fc800078ec0ff */
[----:B------:R-:W-:Y:S02]  /*4bc0*/  PRMT R66, R7, 0x3340, R6 ;  /* 0x0000334007427816 */ /* 0x000fe40000000006 */
[----:B------:R-:W-:Y:S02]  /*4bd0*/  PRMT R90, RZ, 0x7610, R90 ;  /* 0x00007610ff5a7816 */ /* 0x000fe4000000005a */
[----:B--2---:R-:W-:-:S05]  /*4be0*/  IADD3 R6, P1, R9, R26, RZ ;  /* 0x0000001a09067210 */ /* 0x004fca0007f3e0ff */
[----:B----4-:R-:W-:-:S05]  /*4bf0*/  IMAD.X R7, R8, 0x1, R39, P1 ;  /* 0x0000000108077824 */ /* 0x010fca00008e0627 */
[----:B------:R0:W2:Y:S01]  /*4c00*/  @!P0 LDG.E.U8 R90, desc[UR14][R6.64] ;  /* 0x0000000e065a8981 */ /* 0x0000a2000c1e1100 */
[----:B------:R-:W-:Y:S02]  /*4c10*/  PRMT R89, RZ, 0x7610, R89 ;  /* 0x00007610ff597816 */ /* 0x000fe40000000059 */
[----:B0-----:R-:W-:Y:S02]  /*4c20*/  LOP3.LUT R7, R74, 0xffff, RZ, 0xc0, !PT ;  /* 0x0000ffff4a077812 */ /* 0x001fe400078ec0ff */
[----:B------:R-:W-:-:S04]  /*4c30*/  LOP3.LUT R6, R63, 0xffff, RZ, 0xc0, !PT ;  /* 0x0000ffff3f067812 */ /* 0x000fc800078ec0ff */
[----:B------:R-:W-:Y:S02]  /*4c40*/  PRMT R63, R7, 0x3340, R6 ;  /* 0x00003340073f7816 */ /* 0x000fe40000000006 */
[----:B------:R-:W-:-:S05]  /*4c50*/  IADD3 R6, P1, R9, R28, RZ ;  /* 0x0000001c09067210 */ /* 0x000fca0007f3e0ff */
[----:B------:R-:W-:-:S05]  /*4c60*/  IMAD.X R7, R8, 0x1, R40, P1 ;  /* 0x0000000108077824 */ /* 0x000fca00008e0628 */
[----:B------:R0:W4:Y:S01]  /*4c70*/  @!P0 LDG.E.U8 R89, desc[UR14][R6.64] ;  /* 0x0000000e06598981 */ /* 0x000122000c1e1100 */
[----:B------:R-:W-:Y:S02]  /*4c80*/  PRMT R88, RZ, 0x7610, R88 ;  /* 0x00007610ff587816 */ /* 0x000fe40000000058 */
[----:B0-----:R-:W-:Y:S02]  /*4c90*/  LOP3.LUT R7, R73, 0xffff, RZ, 0xc0, !PT ;  /* 0x0000ffff49077812 */ /* 0x001fe400078ec0ff */
[----:B------:R-:W-:-:S04]  /*4ca0*/  LOP3.LUT R6, R64, 0xffff, RZ, 0xc0, !PT ;  /* 0x0000ffff40067812 */ /* 0x000fc800078ec0ff */
[----:B------:R-:W-:Y:S02]  /*4cb0*/  PRMT R64, R7, 0x3340, R6 ;  /* 0x0000334007407816 */ /* 0x000fe40000000006 */
[----:B---3--:R-:W-:-:S05]  /*4cc0*/  IADD3 R6, P1, R9, R32, RZ ;  /* 0x0000002009067210 */ /* 0x008fca0007f3e0ff */
[----:B------:R-:W-:Y:S01]  /*4cd0*/  IMAD.X R7, R8, 0x1, R44, P1 ;  /* 0x0000000108077824 */ /* 0x000fe200008e062c */
[----:B------:R-:W-:Y:S02]  /*4ce0*/  LOP3.LUT R9, R62, 0xffff, RZ, 0xc0, !PT ;  /* 0x0000ffff3e097812 */ /* 0x000fe400078ec0ff */
[----:B------:R-:W-:Y:S02]  /*4cf0*/  LOP3.LUT R8, R60, 0xffff, RZ, 0xc0, !PT ;  /* 0x0000ffff3c087812 */ /* 0x000fe400078ec0ff */
[----:B------:R0:W3:Y:S02]  /*4d00*/  @!P0 LDG.E.U8 R88, desc[UR14][R6.64] ;  /* 0x0000000e06588981 */ /* 0x0000e4000c1e1100 */
[----:B------:R-:W-:Y:S02]  /*4d10*/  PRMT R62, R9, 0x3340, R8 ;  /* 0x00003340093e7816 */ /* 0x000fe40000000008 */
[----:B------:R-:W-:Y:S02]  /*4d20*/  LOP3.LUT R9, R56, 0xffff, RZ, 0xc0, !PT ;  /* 0x0000ffff38097812 */ /* 0x000fe400078ec0ff */
[----:B------:R-:W2:Y:S01]  /*4d30*/  LDL R56, [R1+0x190] ;  /* 0x0001900001387983 */ /* 0x000ea20000100800 */
[----:B0-----:R-:W-:-:S02]  /*4d40*/  LOP3.LUT R7, R72, 0xffff, RZ, 0xc0, !PT ;  /* 0x0000ffff48077812 */ /* 0x001fc400078ec0ff */
[----:B------:R-:W-:-:S04]  /*4d50*/  LOP3.LUT R6, R61, 0xffff, RZ, 0xc0, !PT ;  /* 0x0000ffff3d067812 */ /* 0x000fc800078ec0ff */
[----:B------:R-:W-:Y:S02]  /*4d60*/  PRMT R61, R7, 0x3340, R6 ;  /* 0x00003340073d7816 */ /* 0x000fe40000000006 */
[----:B------:R-:W-:Y:S02]  /*4d70*/  LOP3.LUT R6, R57, 0xffff, RZ, 0xc0, !PT ;  /* 0x0000ffff39067812 */ /* 0x000fe400078ec0ff */
[----:B------:R-:W4:Y:S01]  /*4d80*/  LDL R57, [R1+0x184] ;  /* 0x0001840001397983 */ /* 0x000f220000100800 */
[----:B------:R-:W-:Y:S02]  /*4d90*/  LOP3.LUT R7, R59, 0xffff, RZ, 0xc0, !PT ;  /* 0x0000ffff3b077812 */ /* 0x000fe400078ec0ff */
[----:B------:R-:W-:Y:S02]  /*4da0*/  LOP3.LUT R8, R55, 0xffff, RZ, 0xc0, !PT ;  /* 0x0000ffff37087812 */ /* 0x000fe400078ec0ff */
[----:B------:R-:W-:Y:S01]  /*4db0*/  PRMT R59, R7, 0x3340, R6 ;  /* 0x00003340073b7816 */ /* 0x000fe20000000006 */
[----:B------:R-:W3:Y:S01]  /*4dc0*/  LDL R55, [R1+0x18c] ;  /* 0x00018c0001377983 */ /* 0x000ee20000100800 */
[----:B------:R-:W-:-:S03]  /*4dd0*/  LOP3.LUT R7, R54, 0xffff, RZ, 0xc0, !PT ;  /* 0x0000ffff36077812 */ /* 0x000fc600078ec0ff */
[----:B------:R-:W3:Y:S01]  /*4de0*/  LDL R54, [R1+0x188] ;  /* 0x0001880001367983 */ /* 0x000ee20000100800 */
[----:B------:R-:W-:-:S04]  /*4df0*/  LOP3.LUT R6, R124, 0xffff, RZ, 0xc0, !PT ;  /* 0x0000ffff7c067812 */ /* 0x000fc800078ec0ff */
[----:B------:R-:W-:Y:S02]  /*4e00*/  PRMT R124, R7, 0x3340, R6 ;  /* 0x00003340077c7816 */ /* 0x000fe40000000006 */
[----:B------:R-:W-:Y:S02]  /*4e10*/  LOP3.LUT R7, R123, 0xffff, RZ, 0xc0, !PT ;  /* 0x0000ffff7b077812 */ /* 0x000fe400078ec0ff */
[----:B------:R-:W-:Y:S02]  /*4e20*/  LOP3.LUT R6, R120, 0xffff, RZ, 0xc0, !PT ;  /* 0x0000ffff78067812 */ /* 0x000fe400078ec0ff */
[----:B------:R-:W-:Y:S02]  /*4e30*/  PRMT R60, R9, 0x3340, R8 ;  /* 0x00003340093c7816 */ /* 0x000fe40000000008 */
[----:B------:R-:W-:Y:S02]  /*4e40*/  LOP3.LUT R9, R125, 0xffff, RZ, 0xc0, !PT ;  /* 0x0000ffff7d097812 */ /* 0x000fe400078ec0ff */
[----:B------:R-:W-:-:S02]  /*4e50*/  LOP3.LUT R8, R122, 0xffff, RZ, 0xc0, !PT ;  /* 0x0000ffff7a087812 */ /* 0x000fc400078ec0ff */
        /* <DEDUP_REMOVED lines=17> */
[----:B------:R-:W-:-:S02]  /*4f70*/  PRMT R110, R7, 0x3340, R6 ;  /* 0x00003340076e7816 */ /* 0x000fc40000000006 */
[----:B------:R-:W-:Y:S02]  /*4f80*/  LOP3.LUT R7, R107, 0xffff, RZ, 0xc0, !PT ;  /* 0x0000ffff6b077812 */ /* 0x000fe400078ec0ff */
        /* <DEDUP_REMOVED lines=17> */
[----:B------:R-:W-:Y:S02]  /*50a0*/  LOP3.LUT R12, R71, 0xffff, RZ, 0xc0, !PT ;  /* 0x0000ffff470c7812 */ /* 0x000fe400078ec0ff */
[----:B------:R-:W-:Y:S02]  /*50b0*/  PRMT R107, R9, 0x3340, R8 ;  /* 0x00003340096b7816 */ /* 0x000fe40000000008 */
[----:B------:R-:W-:Y:S02]  /*50c0*/  LOP3.LUT R9, R20, 0xffff, RZ, 0xc0, !PT ;  /* 0x0000ffff14097812 */ /* 0x000fe400078ec0ff */
[----:B------:R-:W-:Y:S02]  /*50d0*/  LOP3.LUT R8, R19, 0xffff, RZ, 0xc0, !PT ;  /* 0x0000ffff13087812 */ /* 0x000fe400078ec0ff */
[----:B------:R-:W-:Y:S02]  /*50e0*/  PRMT R20, R13, 0x3340, R12 ;  /* 0x000033400d147816 */ /* 0x000fe4000000000c */
[----:B------:R-:W-:-:S02]  /*50f0*/  PRMT R105, R9, 0x3340, R8 ;  /* 0x0000334009697816 */ /* 0x000fc40000000008 */
[----:B------:R-:W-:Y:S02]  /*5100*/  LOP3.LUT R9, R16, 0xffff, RZ, 0xc0, !PT ;  /* 0x0000ffff10097812 */ /* 0x000fe400078ec0ff */
[----:B------:R-:W-:Y:S02]  /*5110*/  LOP3.LUT R7, R14, 0xffff, RZ, 0xc0, !PT ;  /* 0x0000ffff0e077812 */ /* 0x000fe400078ec0ff */
[----:B------:R-:W-:Y:S02]  /*5120*/  PRMT R21, R69, 0x5410, R70 ;  /* 0x0000541045157816 */ /* 0x000fe40000000046 */
[----:B------:R-:W-:Y:S02]  /*5130*/  PRMT R22, R67, 0x5410, R68 ;  /* 0x0000541043167816 */ /* 0x000fe40000000044 */
[----:B------:R-:W-:Y:S02]  /*5140*/  PRMT R23, R65, 0x5410, R66 ;  /* 0x0000541041177816 */ /* 0x000fe40000000042 */
[----:B------:R-:W-:-:S02]  /*5150*/  PRMT R20, R20, 0x5410, R58 ;  /* 0x0000541014147816 */ /* 0x000fc4000000003a */
[----:B------:R-:W-:Y:S02]  /*5160*/  PRMT R16, R63, 0x5410, R64 ;  /* 0x000054103f107816 */ /* 0x000fe40000000040 */
[----:B------:R-:W-:Y:S02]  /*5170*/  PRMT R17, R61, 0x5410, R62 ;  /* 0x000054103d117816 */ /* 0x000fe4000000003e */
[----:B------:R-:W-:Y:S02]  /*5180*/  PRMT R18, R59, 0x5410, R60 ;  /* 0x000054103b127816 */ /* 0x000fe4000000003c */
[----:B------:R-:W-:Y:S01]  /*5190*/  PRMT R19, R124, 0x5410, R122 ;  /* 0x000054107c137816 */ /* 0x000fe2000000007a */
[----:B------:R-:W-:Y:S01]  /*51a0*/  IMAD.MOV.U32 R113, RZ, RZ, R25 ;  /* 0x000000ffff717224 */ /* 0x000fe200078e0019 */
[----:B------:R-:W-:Y:S01]  /*51b0*/  LOP3.LUT R11, R11, 0xffff, RZ, 0xc0, !PT ;  /* 0x0000ffff0b0b7812 */ /* 0x000fe200078ec0ff */
[----:B------:R-:W-:Y:S01]  /*51c0*/  IMAD.MOV.U32 R122, RZ, RZ, R24 ;  /* 0x000000ffff7a7224 */ /* 0x000fe200078e0018 */
[----:B------:R-:W-:Y:S01]  /*51d0*/  LOP3.LUT R10, R10, 0xffff, RZ, 0xc0, !PT ;  /* 0x0000ffff0a0a7812 */ /* 0x000fe200078ec0ff */
[----:B------:R-:W-:Y:S01]  /*51e0*/  IMAD.MOV.U32 R124, RZ, RZ, R27 ;  /* 0x000000ffff7c7224 */ /* 0x000fe200078e001b */
[----:B------:R-:W-:Y:S01]  /*51f0*/  PRMT R12, R120, 0x5410, R118 ;  /* 0x00005410780c7816 */ /* 0x000fe20000000076 */
[----:B------:R-:W-:Y:S01]  /*5200*/  IMAD.MOV.U32 R118, RZ, RZ, R26 ;  /* 0x000000ffff767224 */ /* 0x000fe200078e001a */
[----:B------:R-:W-:Y:S01]  /*5210*/  LOP3.LUT R8, R15, 0xffff, RZ, 0xc0, !PT ;  /* 0x0000ffff0f087812 */ /* 0x000fe200078ec0ff */
[----:B------:R-:W3:Y:S01]  /*5220*/  LDL.LU.64 R24, [R1] ;  /* 0x0000000001187983 */ /* 0x000ee20000300a00 */
[----:B------:R-:W-:Y:S01]  /*5230*/  PRMT R6, R7, 0x3340, R6 ;  /* 0x0000334007067816 */ /* 0x000fe20000000006 */
[----:B------:R-:W-:Y:S01]  /*5240*/  IMAD.MOV.U32 R7, RZ, RZ, R28 ;  /* 0x000000ffff077224 */ /* 0x000fe200078e001c */
[----:B------:R-:W-:Y:S01]  /*5250*/  PRMT R13, R116, 0x5410, R114 ;  /* 0x00005410740d7816 */ /* 0x000fe20000000072 */
[----:B------:R-:W-:Y:S01]  /*5260*/  IMAD.MOV.U32 R114, RZ, RZ, R29 ;  /* 0x000000ffff727224 */ /* 0x000fe200078e001d */
[----:B------:R-:W-:Y:S01]  /*5270*/  PRMT R14, R112, 0x5410, R111 ;  /* 0x00005410700e7816 */ /* 0x000fe2000000006f */
[----:B------:R-:W3:Y:S01]  /*5280*/  LDL.LU.64 R26, [R1+0x8] ;  /* 0x00000800011a7983 */ /* 0x000ee20000300a00 */
[----:B------:R-:W-:Y:S01]  /*5290*/  IMAD.MOV.U32 R111, RZ, RZ, R31 ;  /* 0x000000ffff6f7224 */ /* 0x000fe200078e001f */
[----:B------:R-:W-:Y:S01]  /*52a0*/  PRMT R10, R11, 0x3340, R10 ;  /* 0x000033400b0a7816 */ /* 0x000fe2000000000a */
[----:B------:R-:W-:Y:S01]  /*52b0*/  IMAD.MOV.U32 R116, RZ, RZ, R30 ;  /* 0x000000ffff747224 */ /* 0x000fe200078e001e */
[----:B------:R-:W3:Y:S01]  /*52c0*/  LDL.LU.64 R28, [R1+0x10] ;  /* 0x00001000011c7983 */ /* 0x000ee20000300a00 */
[----:B------:R-:W-:Y:S01]  /*52d0*/  PRMT R11, R9, 0x3340, R8 ;  /* 0x00003340090b7816 */ /* 0x000fe20000000008 */
[----:B------:R-:W-:-:S02]  /*52e0*/  IMAD.MOV.U32 R115, RZ, RZ, R34 ;  /* 0x000000ffff737224 */ /* 0x000fc400078e0022 */
[----:B------:R-:W3:Y:S01]  /*52f0*/  LDL.LU.64 R30, [R1+0x18] ;  /* 0x00001800011e7983 */ /* 0x000ee20000300a00 */
[----:B------:R-:W-:Y:S02]  /*5300*/  IMAD.MOV.U32 R119, RZ, RZ, R37 ;  /* 0x000000ffff777224 */ /* 0x000fe400078e0025 */
[----:B------:R-:W-:Y:S02]  /*5310*/  IMAD.MOV.U32 R117, RZ, RZ, R36 ;  /* 0x000000ffff757224 */ /* 0x000fe400078e0024 */
[----:B------:R-:W-:Y:S02]  /*5320*/  IMAD.MOV.U32 R123, RZ, RZ, R39 ;  /* 0x000000ffff7b7224 */ /* 0x000fe400078e0027 */
[----:B------:R-:W-:Y:S01]  /*5330*/  IMAD.MOV.U32 R121, RZ, RZ, R38 ;  /* 0x000000ffff797224 */ /* 0x000fe200078e0026 */
[----:B------:R-:W-:Y:S01]  /*5340*/  PRMT R15, R110, 0x5410, R109 ;  /* 0x000054106e0f7816 */ /* 0x000fe2000000006d */
[----:B------:R-:W-:Y:S01]  /*5350*/  IMAD.MOV.U32 R125, RZ, RZ, R40 ;  /* 0x000000ffff7d7224 */ /* 0x000fe200078e0028 */
[----:B------:R-:W-:Y:S01]  /*5360*/  PRMT R11, R11, 0x5410, R6 ;  /* 0x000054100b0b7816 */ /* 0x000fe20000000006 */
[----:B------:R-:W-:Y:S01]  /*5370*/  IMAD.MOV.U32 R6, RZ, RZ, R45 ;  /* 0x000000ffff067224 */ /* 0x000fe200078e002d */
[----:B------:R-:W-:-:S02]  /*5380*/  PRMT R8, R108, 0x5410, R107 ;  /* 0x000054106c087816 */ /* 0x000fc4000000006b */
[----:B------:R-:W-:Y:S01]  /*5390*/  PRMT R9, R106, 0x5410, R105 ;  /* 0x000054106a097816 */ /* 0x000fe20000000069 */
[----:B------:R-:W-:Y:S01]  /*53a0*/  IMAD.MOV.U32 R106, RZ, RZ, R47 ;  /* 0x000000ffff6a7224 */ /* 0x000fe200078e002f */
[----:B------:R-:W-:Y:S01]  /*53b0*/  PRMT R10, R103, 0x5410, R10 ;  /* 0x00005410670a7816 */ /* 0x000fe2000000000a */
[----:B------:R-:W-:Y:S02]  /*53c0*/  IMAD.MOV.U32 R103, RZ, RZ, R46 ;  /* 0x000000ffff677224 */ /* 0x000fe400078e002e */
[----:B------:R-:W-:Y:S02]  /*53d0*/  IMAD.MOV.U32 R108, RZ, RZ, R49 ;  /* 0x000000ffff6c7224 */ /* 0x000fe400078e0031 */
[----:B------:R-:W-:Y:S02]  /*53e0*/  IMAD.MOV.U32 R105, RZ, RZ, R48 ;  /* 0x000000ffff697224 */ /* 0x000fe400078e0030 */
[----:B------:R-:W-:Y:S02]  /*53f0*/  IMAD.MOV.U32 R110, RZ, RZ, R51 ;  /* 0x000000ffff6e7224 */ /* 0x000fe400078e0033 */
[----:B------:R-:W-:-:S02]  /*5400*/  IMAD.MOV.U32 R107, RZ, RZ, R50 ;  /* 0x000000ffff6b7224 */ /* 0x000fc400078e0032 */
[----:B------:R-:W-:Y:S02]  /*5410*/  IMAD.MOV.U32 R112, RZ, RZ, R53 ;  /* 0x000000ffff707224 */ /* 0x000fe400078e0035 */
[----:B------:R-:W-:Y:S01]  /*5420*/  IMAD.MOV.U32 R109, RZ, RZ, R52 ;  /* 0x000000ffff6d7224 */ /* 0x000fe200078e0034 */
[----:B----4-:R0:W-:Y:S04]  /*5430*/  STS.128 [R57+UR12], R20 ;  /* 0x0000001439007988 */ /* 0x0101e80008000c0c */
[----:B--2---:R1:W-:Y:S04]  /*5440*/  STS.128 [R56+UR12], R16 ;  /* 0x0000001038007988 */ /* 0x0043e80008000c0c */
[----:B---3--:R-:W-:Y:S01]  /*5450*/  STS.128 [R55+UR12], R12 ;  /* 0x0000000c37007988 */ /* 0x008fe20008000c0c */
[----:B0-----:R-:W-:-:S02]  /*5460*/  IMAD.MOV.U32 R20, RZ, RZ, R41 ;  /* 0x000000ffff147224 */ /* 0x001fc400078e0029 */
[----:B-1----:R-:W-:Y:S02]  /*5470*/  IMAD.MOV.U32 R18, RZ, RZ, R33 ;  /* 0x000000ffff127224 */ /* 0x002fe400078e0021 */
[----:B------:R-:W-:Y:S02]  /*5480*/  IMAD.MOV.U32 R17, RZ, RZ, R32 ;  /* 0x000000ffff117224 */ /* 0x000fe400078e0020 */
[----:B------:R-:W-:Y:S01]  /*5490*/  IMAD.MOV.U32 R19, RZ, RZ, R35 ;  /* 0x000000ffff137224 */ /* 0x000fe200078e0023 */
[----:B------:R-:W2:Y:S01]  /*54a0*/  LDL.LU.64 R32, [R1+0x20] ;  /* 0x0000200001207983 */ /* 0x000ea20000300a00 */
[----:B------:R-:W-:-:S03]  /*54b0*/  IMAD.MOV.U32 R22, RZ, RZ, R43 ;  /* 0x000000ffff167224 */ /* 0x000fc600078e002b */
[----:B------:R-:W2:Y:S01]  /*54c0*/  LDL.LU.64 R34, [R1+0x28] ;  /* 0x0000280001227983 */ /* 0x000ea20000300a00 */
[----:B------:R-:W-:-:S03]  /*54d0*/  IMAD.MOV.U32 R21, RZ, RZ, R42 ;  /* 0x000000ffff157224 */ /* 0x000fc600078e002a */
[----:B------:R-:W2:Y:S01]  /*54e0*/  LDL.LU.64 R36, [R1+0x30] ;  /* 0x0000300001247983 */ /* 0x000ea20000300a00 */
[----:B------:R-:W-:-:S03]  /*54f0*/  IMAD.MOV.U32 R23, RZ, RZ, R44 ;  /* 0x000000ffff177224 */ /* 0x000fc600078e002c */
[----:B------:R-:W2:Y:S04]  /*5500*/  LDL.LU.64 R38, [R1+0x38] ;  /* 0x0000380001267983 */ /* 0x000ea80000300a00 */
[----:B------:R-:W2:Y:S04]  /*5510*/  LDL.LU.64 R40, [R1+0x40] ;  /* 0x0000400001287983 */ /* 0x000ea80000300a00 */
[----:B------:R-:W2:Y:S04]  /*5520*/  LDL.LU.64 R42, [R1+0x48] ;  /* 0x00004800012a7983 */ /* 0x000ea80000300a00 */
[----:B------:R-:W2:Y:S04]  /*5530*/  LDL.LU.64 R44, [R1+0x50] ;  /* 0x00005000012c7983 */ /* 0x000ea80000300a00 */
[----:B------:R-:W2:Y:S04]  /*5540*/  LDL.LU.64 R46, [R1+0x58] ;  /* 0x00005800012e7983 */ /* 0x000ea80000300a00 */
[----:B------:R-:W2:Y:S04]  /*5550*/  LDL.LU.64 R48, [R1+0x60] ;  /* 0x0000600001307983 */ /* 0x000ea80000300a00 */
[----:B------:R-:W2:Y:S04]  /*5560*/  LDL.LU.64 R50, [R1+0x68] ;  /* 0x0000680001327983 */ /* 0x000ea80000300a00 */
[----:B------:R0:W-:Y:S04]  /*5570*/  STS.128 [R54+UR12], R8 ;  /* 0x0000000836007988 */ /* 0x0001e80008000c0c */
[----:B------:R-:W2:Y:S04]  /*5580*/  LDL.LU.64 R52, [R1+0x70] ;  /* 0x0000700001347983 */ /* 0x000ea80000300a00 */
[----:B0-----:R-:W2:Y:S04]  /*5590*/  LDL.LU.64 R54, [R1+0x78] ;  /* 0x0000780001367983 */ /* 0x001ea80000300a00 */
[----:B------:R-:W2:Y:S04]  /*55a0*/  LDL.LU.64 R56, [R1+0x80] ;  /* 0x0000800001387983 */ /* 0x000ea80000300a00 */
        /* <DEDUP_REMOVED lines=15> */
[----:B------:R-:W-:Y:S04]  /*56a0*/  STS.U8 [R4+UR12+0x9c00], R104 ;  /* 0x009c006804007988 */ /* 0x000fe8000800000c */
        /* <DEDUP_REMOVED lines=14> */
[----:B------:R-:W-:Y:S01]  /*5790*/  STS.U8 [R4+UR12+0x9e00], R88 ;  /* 0x009e005804007988 */ /* 0x000fe2000800000c */
[----:B------:R0:W-:Y:S06]  /*57a0*/  MEMBAR.ALL.CTA ;  /* 0x0000000000007992 */ /* 0x0001ec0000008000 */
[----:B0-----:R-:W0:Y:S01]  /*57b0*/  FENCE.VIEW.ASYNC.S ;  /* 0x00000000000073c6 */ /* 0x001e220000000000 */
[----:B------:R-:W-:-:S04]  /*57c0*/  USHF.L.U32 UR4, UR16, 0x6, URZ ;  /* 0x0000000610047899 */ /* 0x000fc8000800063f */
[----:B------:R-:W-:Y:S01]  /*57d0*/  ULOP3.LUT UR4, UR4, 0x300, URZ, 0xc0, !UPT ;  /* 0x0000030004047892 */ /* 0x000fe2000f8ec03f */
[----:B0-----:R-:W-:Y:S03]  /*57e0*/  BAR.SYNC.DEFER_BLOCKING 0x0 ;  /* 0x0000000000007b1d */ /* 0x001fe60000010000 */
[----:B------:R-:W-:-:S04]  /*57f0*/  ULEA.HI UR4, UR12, UR4, URZ, 0x1c ;  /* 0x000000040c047291 */ /* 0x000fc8000f8fe03f */
[----:B------:R-:W-:Y:S01]  /*5800*/  ULOP3.LUT UR8, UR4, 0x3fff, URZ, 0xc0, !UPT ;  /* 0x00003fff04087892 */ /* 0x000fe2000f8ec03f */
[----:B------:R-:W-:Y:S02]  /*5810*/  UMOV UR9, 0x80000020 ;  /* 0x8000002000097882 */ /* 0x000fe40000000000 */
[----:B------:R-:W-:Y:S01]  /*5820*/  UMOV UR4, URZ ;  /* 0x0000003f00047c82 */ /* 0x000fe20008000000 */
[----:B--2---:R-:W-:-:S06]  /*5830*/  WARPGROUP.ARRIVE ;  /* 0x00000000000079c5 */ /* 0x004fcc0000000000 */
[----:B------:R-:W-:Y:S01]  /*5840*/  QGMMA.64x128x32.F32.E4M3.E4M3 R24, gdesc[UR8], R24, gsb0 ;  /* 0x01e00000081879f3 */ /* 0x000fe20008000818 */
[----:B------:R-:W-:-:S04]  /*5850*/  UIADD3 UR8, UP0, UR8, 0x2, URZ ;  /* 0x0000000208087890 */ /* 0x000fc8000ff1e03f */
[----:B------:R-:W-:-:S03]  /*5860*/  UIADD3.X UR5, UR4, -0x7fffffe0, URZ, UP0, !UPT ;  /* 0x8000002004057890 */ /* 0x000fc600087fe43f */
[----:B------:R-:W-:Y:S01]  /*5870*/  UMOV UR4, UR8 ;  /* 0x0000000800047c82 */ /* 0x000fe20008000000 */
[----:B------:R-:W-:Y:S02]  /*5880*/  IMAD.MOV.U32 R120, RZ, RZ, R118 ;  /* 0x000000ffff787224 */ /* 0x000fe400078e0076 */
[----:B------:R-:W-:Y:S02]  /*5890*/  IMAD.MOV.U32 R118, RZ, RZ, R124 ;  /* 0x000000ffff767224 */ /* 0x000fe400078e007c */
[----:B------:R-:W-:Y:S02]  /*58a0*/  IMAD.MOV.U32 R124, RZ, RZ, R7 ;  /* 0x000000ffff7c7224 */ /* 0x000fe400078e0007 */
[----:B------:R-:W2:Y:S01]  /*58b0*/  LDL.LU R7, [R1+0x100] ;  /* 0x0001000001077983 */ /* 0x000ea20000300800 */
[----:B------:R-:W-:Y:S02]  /*58c0*/  WARPGROUP.DEPBAR.LE gsb0, 0x0 ;  /* 0x00008000000079c5 */ /* 0x000fe40000010000 */
[----:B------:R-:W-:-:S06]  /*58d0*/  WARPGROUP.ARRIVE ;  /* 0x00000000000079c5 */ /* 0x000fcc0000000000 */
[----:B------:R-:W-:Y:S03]  /*58e0*/  QGMMA.64x128x32.F32.E4M3.E4M3 R24, gdesc[UR4], R24, gsb0 ;  /* 0x01e00000041879f3 */ /* 0x000fe60008000818 */
[----:B------:R-:W-:Y:S02]  /*58f0*/  WARPGROUP.DEPBAR.LE gsb0, 0x0 ;  /* 0x00008000000079c5 */ /* 0x000fe40000010000 */
[----:B------:R-:W-:Y:S04]  /*5900*/  STL.64 [R1], R24 ;  /* 0x0000001801007387 */ /* 0x000fe80000100a00 */
[----:B------:R-:W-:Y:S04]  /*5910*/  STL.64 [R1+0x8], R26 ;  /* 0x0000081a01007387 */ /* 0x000fe80000100a00 */
        /* <DEDUP_REMOVED lines=29> */
[----:B------:R0:W-:Y:S04]  /*5af0*/  STL.64 [R1+0xf8], R86 ;  /* 0x0000f85601007387 */ /* 0x0001e80000100a00 */
[----:B0-----:R-:W3:Y:S04]  /*5b00*/  LDL.LU.64 R86, [R1+0x2a0] ;  /* 0x0002a00001567983 */ /* 0x001ee80000300a00 */
[----:B------:R-:W3:Y:S04]  /*5b10*/  LDL.LU.64 R84, [R1+0x298] ;  /* 0x0002980001547983 */ /* 0x000ee80000300a00 */
        /* <DEDUP_REMOVED lines=29> */
[----:B------:R-:W3:Y:S01]  /*5cf0*/  LDL.LU.64 R24, [R1+0x1a8] ;  /* 0x0001a80001187983 */ /* 0x000ee20000300a00 */
[----:B------:R-:W-:-:S02]  /*5d00*/  IMAD.MOV.U32 R16, RZ, RZ, R17 ;  /* 0x000000ffff107224 */ /* 0x000fc400078e0011 */
[----:B------:R-:W-:Y:S02]  /*5d10*/  IMAD.MOV.U32 R17, RZ, RZ, R18 ;  /* 0x000000ffff117224 */ /* 0x000fe400078e0012 */
[----:B------:R-:W-:Y:S02]  /*5d20*/  IMAD.MOV.U32 R18, RZ, RZ, R19 ;  /* 0x000000ffff127224 */ /* 0x000fe400078e0013 */
[----:B------:R-:W-:Y:S02]  /*5d30*/  IMAD.MOV.U32 R19, RZ, RZ, R20 ;  /* 0x000000ffff137224 */ /* 0x000fe400078e0014 */
[----:B------:R-:W-:Y:S02]  /*5d40*/  IMAD.MOV.U32 R20, RZ, RZ, R21 ;  /* 0x000000ffff147224 */ /* 0x000fe400078e0015 */
[----:B------:R-:W-:Y:S02]  /*5d50*/  IMAD.MOV.U32 R21, RZ, RZ, R22 ;  /* 0x000000ffff157224 */ /* 0x000fe400078e0016 */
        /* <DEDUP_REMOVED lines=11> */
[----:B------:R-:W4:Y:S01]  /*5e10*/  LDL.LU R2, [R1+0x1a0] ;  /* 0x0001a00001027983 */ /* 0x000f220000300800 */
[----:B------:R-:W-:Y:S02]  /*5e20*/  UIADD3.64 UR8, UR4, 0x3fe, URZ ;  /* 0x000003fe04087897 */ /* 0x000fe4000fffe03f */
[----:B------:R-:W-:Y:S01]  /*5e30*/  UIADD3.64 UR4, UR4, 0x400, URZ ;  /* 0x0000040004047897 */ /* 0x000fe2000fffe03f */
[----:B------:R-:W-:Y:S01]  /*5e40*/  IADD3 R16, P1, R16, UR17, RZ ;  /* 0x0000001110107c10 */ /* 0x000fe2000ff3e0ff */
[----:B--2---:R-:W-:Y:S01]  /*5e50*/  VIADD R7, R7, 0xffffffff ;  /* 0xffffffff07077836 */ /* 0x004fe20000000000 */
[----:B------:R-:W-:-:S02]  /*5e60*/  IADD3 R17, P2, R17, UR17, RZ ;  /* 0x0000001111117c10 */ /* 0x000fc4000ff5e0ff */
[----:B------:R-:W-:Y:S01]  /*5e70*/  IADD3 R5, P3, R5, UR17, RZ ;  /* 0x0000001105057c10 */ /* 0x000fe2000ff7e0ff */
[----:B------:R-:W-:Y:S01]  /*5e80*/  STL [R1+0x108], R16 ;  /* 0x0001081001007387 */ /* 0x000fe20000100800 */
[----:B------:R-:W-:Y:S02]  /*5e90*/  IADD3 R18, P4, R18, UR17, RZ ;  /* 0x0000001112127c10 */ /* 0x000fe4000ff9e0ff */
[----:B------:R-:W-:Y:S01]  /*5ea0*/  IADD3 R19, P5, R19, UR17, RZ ;  /* 0x0000001113137c10 */ /* 0x000fe2000ffbe0ff */
[----:B------:R-:W-:Y:S01]  /*5eb0*/  STL [R1+0x110], R17 ;  /* 0x0001101101007387 */ /* 0x000fe20000100800 */
[----:B------:R-:W-:Y:S02]  /*5ec0*/  IADD3 R20, P6, R20, UR17, RZ ;  /* 0x0000001114147c10 */ /* 0x000fe4000ffde0ff */
[----:B------:R-:W-:Y:S01]  /*5ed0*/  IADD3 R21, P0, R21, UR17, RZ ;  /* 0x0000001115157c10 */ /* 0x000fe2000ff1e0ff */
[----:B------:R-:W-:Y:S01]  /*5ee0*/  STL [R1+0x100], R7 ;  /* 0x0001000701007387 */ /* 0x000fe20000100800 */
[----:B------:R-:W-:-:S03]  /*5ef0*/  IADD3.X R22, R22, UR18, RZ, P1, !PT ;  /* 0x0000001216167c10 */ /* 0x000fc60008ffe4ff */
[----:B------:R0:W-:Y:S01]  /*5f00*/  STL [R1+0x118], R5 ;  /* 0x0001180501007387 */ /* 0x0001e20000100800 */
[----:B------:R-:W-:Y:S02]  /*5f10*/  IADD3 R23, P1, R23, UR17, RZ ;  /* 0x0000001117177c10 */ /* 0x000fe4000ff3e0ff */
[----:B------:R-:W-:Y:S02]  /*5f20*/  IADD3.X R6, R6, UR18, RZ, P2, !PT ;  /* 0x0000001206067c10 */ /* 0x000fe400097fe4ff */
[----:B------:R-:W-:Y:S01]  /*5f30*/  IADD3 R103, P2, R103, UR17, RZ ;  /* 0x0000001167677c10 */ /* 0x000fe2000ff5e0ff */
[----:B0-----:R2:W5:Y:S01]  /*5f40*/  LDL.LU R5, [R1+0x19c] ;  /* 0x00019c0001057983 */ /* 0x0015620000300800 */
[----:B------:R-:W-:-:S03]  /*5f50*/  IADD3.X R106, R106, UR18, RZ, P3, !PT ;  /* 0x000000126a6a7c10 */ /* 0x000fc60009ffe4ff */
[----:B------:R-:W-:Y:S01]  /*5f60*/  STL [R1+0x120], R18 ;  /* 0x0001201201007387 */ /* 0x000fe20000100800 */
[----:B------:R-:W-:-:S03]  /*5f70*/  IADD3 R105, P3, R105, UR17, RZ ;  /* 0x0000001169697c10 */ /* 0x000fc6000ff7e0ff */
[----:B------:R-:W-:Y:S01]  /*5f80*/  STL [R1+0x128], R19 ;  /* 0x0001281301007387 */ /* 0x000fe20000100800 */
        /* <DEDUP_REMOVED lines=13> */
[----:B------:R-:W-:Y:S04]  /*6060*/  STL [R1+0x114], R106 ;  /* 0x0001146a01007387 */ /* 0x000fe80000100800 */
[----:B------:R-:W-:Y:S01]  /*6070*/  STL [R1+0x150], R105 ;  /* 0x0001506901007387 */ /* 0x000fe20000100800 */
[----:B---3--:R-:W-:-:S06]  /*6080*/  WARPGROUP.ARRIVE ;  /* 0x00000000000079c5 */ /* 0x008fcc0000000000 */
[----:B------:R-:W-:Y:S01]  /*6090*/  QGMMA.64x128x32.F32.E4M3.E4M3 R24, gdesc[UR8], R24, gsb0 ;  /* 0x01e00000081879f3 */ /* 0x000fe20008000818 */
[----:B------:R-:W-:Y:S01]  /*60a0*/  STL [R1+0x11c], R108 ;  /* 0x00011c6c01007387 */ /* 0x000fe20000100800 */
[----:B------:R-:W-:-:S03]  /*60b0*/  IADD3.X R116, R116, UR18, RZ, P0, !PT ;  /* 0x0000001274747c10 */ /* 0x000fc600087fe4ff */
[----:B------:R-:W-:Y:S01]  /*60c0*/  STL [R1+0x158], R107 ;  /* 0x0001586b01007387 */ /* 0x000fe20000100800 */
[----:B------:R-:W-:-:S03]  /*60d0*/  IADD3 R114, P0, R114, UR17, RZ ;  /* 0x0000001172727c10 */ /* 0x000fc6000ff1e0ff */
        /* <DEDUP_REMOVED lines=8> */
[----:B------:R0:W-:Y:S01]  /*6160*/  STL [R1+0x13c], R122 ;  /* 0x00013c7a01007387 */ /* 0x0001e20000100800 */
[----:B------:R-:W-:-:S03]  /*6170*/  IADD3.X R115, R115, UR18, RZ, P4, !PT ;  /* 0x0000001273737c10 */ /* 0x000fc6000a7fe4ff */
[----:B------:R2:W-:Y:S01]  /*6180*/  STL [R1+0x134], R116 ;  /* 0x0001347401007387 */ /* 0x0005e20000100800 */
[----:B------:R-:W-:Y:S01]  /*6190*/  IADD3.X R117, R117, UR18, RZ, P5, !PT ;  /* 0x0000001275757c10 */ /* 0x000fe2000affe4ff */
[----:B0-----:R-:W0:Y:S02]  /*61a0*/  LDC R122, c[0x0][0x238] ;  /* 0x00008e00ff7a7b82 */ /* 0x001e240000000800 */
[----:B------:R2:W-:Y:S01]  /*61b0*/  STL [R1+0x170], R114 ;  /* 0x0001707201007387 */ /* 0x0005e20000100800 */
[----:B------:R-:W-:-:S03]  /*61c0*/  IADD3.X R119, R119, UR18, RZ, P6, !PT ;  /* 0x0000001277777c10 */ /* 0x000fc6000b7fe4ff */
[----:B------:R2:W-:Y:S01]  /*61d0*/  STL [R1+0x178], R120 ;  /* 0x0001787801007387 */ /* 0x0005e20000100800 */
[----:B------:R-:W-:-:S03]  /*61e0*/  IADD3.X R121, R121, UR18, RZ, P0, !PT ;  /* 0x0000001279797c10 */ /* 0x000fc600087fe4ff */
[----:B------:R2:W-:Y:S01]  /*61f0*/  STL [R1+0x144], R118 ;  /* 0x0001447601007387 */ /* 0x0005e20000100800 */
[----:B------:R-:W-:Y:S02]  /*6200*/  WARPGROUP.DEPBAR.LE gsb0, 0x0 ;  /* 0x00008000000079c5 */ /* 0x000fe40000010000 */
[----:B------:R-:W-:-:S06]  /*6210*/  WARPGROUP.ARRIVE ;  /* 0x00000000000079c5 */ /* 0x000fcc0000000000 */
[----:B------:R-:W-:Y:S01]  /*6220*/  QGMMA.64x128x32.F32.E4M3.E4M3 R24, gdesc[UR4], R24, gsb0 ;  /* 0x01e00000041879f3 */ /* 0x000fe20008000818 */
[----:B------:R2:W-:Y:S01]  /*6230*/  STL [R1+0x180], R124 ;  /* 0x0001807c01007387 */ /* 0x0005e20000100800 */
[----:B------:R-:W-:Y:S02]  /*6240*/  IADD3.X R125, R125, UR18, RZ, P2, !PT ;  /* 0x000000127d7d7c10 */ /* 0x000fe400097fe4ff */
[----:B------:R-:W-:Y:S01]  /*6250*/  IADD3.X R123, R123, UR18, RZ, P1, !PT ;  /* 0x000000127b7b7c10 */ /* 0x000fe20008ffe4ff */
[----:B------:R2:W-:Y:S04]  /*6260*/  STL [R1+0x14c], R113 ;  /* 0x00014c7101007387 */ /* 0x0005e80000100800 */
[----:B------:R2:W-:Y:S04]  /*6270*/  STL [R1+0x154], R115 ;  /* 0x0001547301007387 */ /* 0x0005e80000100800 */
[----:B------:R2:W-:Y:S04]  /*6280*/  STL [R1+0x15c], R117 ;  /* 0x00015c7501007387 */ /* 0x0005e80000100800 */
[----:B------:R2:W-:Y:S04]  /*6290*/  STL [R1+0x164], R119 ;  /* 0x0001647701007387 */ /* 0x0005e80000100800 */
[----:B------:R2:W-:Y:S04]  /*62a0*/  STL [R1+0x16c], R121 ;  /* 0x00016c7901007387 */ /* 0x0005e80000100800 */
[----:B------:R2:W-:Y:S04]  /*62b0*/  STL [R1+0x17c], R125 ;  /* 0x00017c7d01007387 */ /* 0x0005e80000100800 */
[----:B------:R2:W-:Y:S01]  /*62c0*/  STL [R1+0x174], R123 ;  /* 0x0001747b01007387 */ /* 0x0005e20000100800 */
[----:B------:R-:W-:Y:S01]  /*62d0*/  ISETP.NE.U32.AND P3, PT, R7, RZ, PT ;  /* 0x000000ff0700720c */ /* 0x000fe20003f65070 */
[----:B0-----:R-:W-:-:S05]  /*62e0*/  IMAD.SHL.U32 R6, R122, 0x40, RZ ;  /* 0x000000407a067824 */ /* 0x001fca00078e00ff */
[----:B------:R-:W-:Y:S01]  /*62f0*/  IADD3 R3, P4, R6, R3, RZ ;  /* 0x0000000306037210 */ /* 0x000fe20007f9e0ff */
[----:B------:R-:W-:-:S03]  /*6300*/  VIADD R0, R0, 0xffffffc0 ;  /* 0xffffffc000007836 */ /* 0x000fc60000000000 */
[----:B----4-:R-:W-:Y:S01]  /*6310*/  LEA.HI.X.SX32 R2, R6, R2, 0x1, P4 ;  /* 0x0000000206027211 */ /* 0x010fe200020f0eff */
[----:B------:R-:W-:Y:S02]  /*6320*/  WARPGROUP.DEPBAR.LE gsb0, 0x0 ;  /* 0x00008000000079c5 */ /* 0x000fe40000010000 */
[----:B--2---:R-:W-:Y:S06]  /*6330*/  @P3 BRA `(.L_x_2) ;  /* 0xffffffc400483947 */ /* 0x004fec000383ffff */
.L_x_1:
[----:B------:R2:W-:Y:S01]  /*6340*/  STL [R1+0x1ac], R84 ;  /* 0x0001ac5401007387 */ /* 0x0005e20000100800 */
[----:B------:R-:W-:Y:S01]  /*6350*/  ULDC.64 UR6, c[0x0][0x228] ;  /* 0x00008a0000067ab9 */ /* 0x000fe20000000a00 */
[----:B------:R-:W-:Y:S01]  /*6360*/  ULDC UR5, c[0x0][0x22c] ;  /* 0x00008b0000057ab9 */ /* 0x000fe20000000800 */
[----:B------:R-:W-:Y:S01]  /*6370*/  F2FP.SATFINITE.E4M3.F32.PACK_AB_MERGE_C R37, R37, R36, RZ ;  /* 0x000000242525723e */ /* 0x000fe200048070ff */
[----:B------:R-:W3:Y:S01]  /*6380*/  LDL.LU R3, [R1+0x4] ;  /* 0x0000040001037983 */ /* 0x000ee20000300800 */
[----:B------:R-:W-:Y:S01]  /*6390*/  F2FP.SATFINITE.E4M3.F32.PACK_AB_MERGE_C R27, R27, R26, RZ ;  /* 0x0000001a1b1b723e */ /* 0x000fe200048070ff */
[----:B------:R-:W-:Y:S02]  /*63a0*/  ULDC UR4, c[0x0][0x22c] ;  /* 0x00008b0000047ab9 */ /* 0x000fe40000000800 */
[----:B--2---:R-:W3:Y:S04]  /*63b0*/  LDL.LU R84, [R1] ;  /* 0x0000000001547983 */ /* 0x004ee80000300800 */
[----:B------:R2:W-:Y:S04]  /*63c0*/  STL [R1+0x1a8], R87 ;  /* 0x0001a85701007387 */ /* 0x0005e80000100800 */
[----:B--2---:R-:W2:Y:S04]  /*63d0*/  LDL.LU R87, [R1+0x8] ;  /* 0x0000080001577983 */ /* 0x004ea80000300800 */
[----:B-1----:R-:W2:Y:S04]  /*63e0*/  LDL.LU R0, [R1+0xc] ;  /* 0x00000c0001007983 */ /* 0x002ea80000300800 */
[----:B------:R1:W-:Y:S04]  /*63f0*/  STL [R1+0x1a0], R86 ;  /* 0x0001a05601007387 */ /* 0x0003e80000100800 */
[----:B-1----:R-:W4:Y:S04]  /*6400*/  LDL.LU R86, [R1+0x10] ;  /* 0x0000100001567983 */ /* 0x002f280000300800 */
[----:B------:R-:W4:Y:S04]  /*6410*/  LDL.LU R2, [R1+0x14] ;  /* 0x0000140001027983 */ /* 0x000f280000300800 */
[----:B-----5:R1:W-:Y:S04]  /*6420*/  STL [R1+0x19c], R5 ;  /* 0x00019c0501007387 */ /* 0x0203e80000100800 */
[----:B-1----:R-:W4:Y:S04]  /*6430*/  LDL.LU R5, [R1+0x18] ;  /* 0x0000180001057983 */ /* 0x002f280000300800 */
[----:B------:R-:W4:Y:S04]  /*6440*/  LDL.LU R4, [R1+0x1c] ;  /* 0x00001c0001047983 */ /* 0x000f280000300800 */
        /* <DEDUP_REMOVED lines=39> */
[----:B0-----:R-:W4:Y:S04]  /*66c0*/  LDL.LU R90, [R1+0xbc] ;  /* 0x0000bc00015a7983 */ /* 0x001f280000300800 */
        /* <DEDUP_REMOVED lines=15> */
[----:B------:R-:W4:Y:S01]  /*67c0*/  LDL.LU R97, [R1+0xfc] ;  /* 0x0000fc0001617983 */ /* 0x000f220000300800 */
[----:B---3--:R-:W-:-:S03]  /*67d0*/  F2FP.SATFINITE.E4M3.F32.PACK_AB_MERGE_C R3, R3, R84, RZ ;  /* 0x000000540303723e */ /* 0x008fc600048070ff */
[----:B------:R-:W3:Y:S01]  /*67e0*/  LDL.LU R84, [R1+0x1ac] ;  /* 0x0001ac0001547983 */ /* 0x000ee20000300800 */
[----:B--2---:R-:W-:-:S03]  /*67f0*/  F2FP.SATFINITE.E4M3.F32.PACK_AB_MERGE_C R0, R0, R87, RZ ;  /* 0x000000570000723e */ /* 0x004fc600048070ff */
[----:B------:R-:W2:Y:S01]  /*6800*/  LDL.LU R87, [R1+0x1a8] ;  /* 0x0001a80001577983 */ /* 0x000ea20000300800 */
[----:B----4-:R-:W-:-:S03]  /*6810*/  F2FP.SATFINITE.E4M3.F32.PACK_AB_MERGE_C R2, R2, R86, RZ ;  /* 0x000000560202723e */ /* 0x010fc600048070ff */
[----:B------:R-:W2:Y:S01]  /*6820*/  LDL.LU R86, [R1+0x1a0] ;  /* 0x0001a00001567983 */ /* 0x000ea20000300800 */
[----:B------:R-:W-:-:S03]  /*6830*/  F2FP.SATFINITE.E4M3.F32.PACK_AB_MERGE_C R4, R4, R5, RZ ;  /* 0x000000050404723e */ /* 0x000fc600048070ff */
[----:B------:R-:W4:Y:S01]  /*6840*/  LDL.LU R5, [R1+0x19c] ;  /* 0x00019c0001057983 */ /* 0x000f220000300800 */
[----:B------:R-:W-:Y:S02]  /*6850*/  F2FP.SATFINITE.E4M3.F32.PACK_AB_MERGE_C R26, R29, R28, RZ ;  /* 0x0000001c1d1a723e */ /* 0x000fe400048070ff */
[----:B------:R-:W-:Y:S02]  /*6860*/  F2FP.SATFINITE.E4M3.F32.PACK_AB_MERGE_C R30, R31, R30, RZ ;  /* 0x0000001e1f1e723e */ /* 0x000fe400048070ff */
[----:B------:R-:W-:Y:S02]  /*6870*/  F2FP.SATFINITE.E4M3.F32.PACK_AB_MERGE_C R32, R33, R32, RZ ;  /* 0x000000202120723e */ /* 0x000fe400048070ff */
[----:B------:R-:W-:Y:S02]  /*6880*/  F2FP.SATFINITE.E4M3.F32.PACK_AB_MERGE_C R6, R6, R125, RZ ;  /* 0x0000007d0606723e */ /* 0x000fe400048070ff */
[----:B------:R-:W-:Y:S02]  /*6890*/  F2FP.SATFINITE.E4M3.F32.PACK_AB_MERGE_C R34, R35, R34, RZ ;  /* 0x000000222322723e */ /* 0x000fe400048070ff */
[----:B------:R-:W-:-:S02]  /*68a0*/  F2FP.SATFINITE.E4M3.F32.PACK_AB_MERGE_C R39, R39, R38, RZ ;  /* 0x000000262727723e */ /* 0x000fc400048070ff */
        /* <DEDUP_REMOVED lines=44> */
[----:B------:R-:W3:Y:S01]  /*6b70*/  LDL.LU R101, [R1+0x198] ;  /* 0x0001980001657983 */ /* 0x000ee20000300800 */
[----:B------:R-:W-:Y:S02]  /*6b80*/  F2FP.SATFINITE.E4M3.F32.PACK_AB_MERGE_C R95, R95, R100, RZ ;  /* 0x000000645f5f723e */ /* 0x000fe400048070ff */
[----:B------:R-:W-:Y:S02]  /*6b90*/  F2FP.SATFINITE.E4M3.F32.PACK_AB_MERGE_C R96, R96, R99, RZ ;  /* 0x000000636060723e */ /* 0x000fe400048070ff */
[----:B------:R-:W2:Y:S01]  /*6ba0*/  LDL.LU R99, [R1+0x194] ;  /* 0x0001940001637983 */ /* 0x000ea20000300800 */
[----:B------:R-:W0:Y:S01]  /*6bb0*/  S2R R100, SR_TID.X ;  /* 0x0000000000647919 */ /* 0x000e220000002100 */
[----:B------:R-:W-:-:S02]  /*6bc0*/  F2FP.SATFINITE.E4M3.F32.PACK_AB_MERGE_C R98, R97, R98, RZ ;  /* 0x000000626162723e */ /* 0x000fc400048070ff */
[----:B------:R-:W-:Y:S02]  /*6bd0*/  F2FP.SATFINITE.E4M3.F32.PACK_AB_MERGE_C R97, R25, R24, RZ ;  /* 0x000000181961723e */ /* 0x000fe400048070ff */
[----:B------:R-:W-:Y:S02]  /*6be0*/  PRMT R27, R27, 0x5410, R30 ;  /* 0x000054101b1b7816 */ /* 0x000fe4000000001e */
[----:B------:R-:W-:Y:S01]  /*6bf0*/  PRMT R26, R97, 0x5410, R26 ;  /* 0x00005410611a7816 */ /* 0x000fe2000000001a */
[C---:B0-----:R-:W-:Y:S02]  /*6c00*/  IMAD.SHL.U32 R24, R100.reuse, 0x10, RZ ;  /* 0x0000001064187824 */ /* 0x041fe400078e00ff */
[----:B------:R-:W-:-:S03]  /*6c10*/  IMAD.SHL.U32 R25, R100, 0x100, RZ ;  /* 0x0000010064197824 */ /* 0x000fc600078e00ff */
[----:B------:R-:W-:Y:S02]  /*6c20*/  LOP3.LUT R24, R24, 0xf0, RZ, 0xc0, !PT ;  /* 0x000000f018187812 */ /* 0x000fe400078ec0ff */
[----:B------:R-:W-:-:S04]  /*6c30*/  LOP3.LUT R25, R25, 0x1000, RZ, 0xc0, !PT ;  /* 0x0000100019197812 */ /* 0x000fc800078ec0ff */
[----:B------:R-:W-:Y:S02]  /*6c40*/  IADD3 R25, R25, UR12, R24 ;  /* 0x0000000c19197c10 */ /* 0x000fe4000fffe018 */
[----:B------:R-:W-:Y:S01]  /*6c50*/  LOP3.LUT R29, R100, 0x1ff, RZ, 0xc0, !PT ;  /* 0x000001ff641d7812 */ /* 0x000fe200078ec0ff */
[C---:B----4-:R-:W-:Y:S02]  /*6c60*/  VIADD R24, R5.reuse, 0x2 ;  /* 0x0000000205187836 */ /* 0x050fe40000000000 */
[----:B------:R-:W-:Y:S01]  /*6c70*/  VIADD R28, R5, 0x1 ;  /* 0x00000001051c7836 */ /* 0x000fe20000000000 */
[----:B------:R-:W-:Y:S01]  /*6c80*/  BAR.SYNC.DEFER_BLOCKING 0x0 ;  /* 0x0000000000007b1d */ /* 0x000fe20000010000 */
[----:B---3--:R-:W-:-:S05]  /*6c90*/  LOP3.LUT R36, R101, 0xf00, RZ, 0xc0, !PT ;  /* 0x00000f0065247812 */ /* 0x008fca00078ec0ff */
[----:B------:R-:W-:Y:S01]  /*6ca0*/  IMAD.IADD R36, R36, 0x1, R25 ;  /* 0x0000000124247824 */ /* 0x000fe200078e0219 */
[----:B--2---:R-:W-:Y:S01]  /*6cb0*/  ISETP.GE.AND P0, PT, R99, UR6, PT ;  /* 0x0000000663007c0c */ /* 0x004fe2000bf06270 */
[----:B------:R-:W-:-:S03]  /*6cc0*/  ULDC UR6, c[0x0][0x248] ;  /* 0x0000920000067ab9 */ /* 0x000fc60000000800 */
[----:B------:R-:W-:Y:S01]  /*6cd0*/  ISETP.LT.AND P4, PT, R24, UR5, !P0 ;  /* 0x0000000518007c0c */ /* 0x000fe2000c781270 */
[----:B------:R-:W-:Y:S01]  /*6ce0*/  VIADD R24, R5, 0x4 ;  /* 0x0000000405187836 */ /* 0x000fe20000000000 */
[----:B------:R-:W-:Y:S01]  /*6cf0*/  ULDC UR5, c[0x0][0x22c] ;  /* 0x00008b0000057ab9 */ /* 0x000fe20000000800 */
[----:B------:R-:W-:-:S03]  /*6d00*/  PRMT R25, R0, 0x5410, R4 ;  /* 0x0000541000197816 */ /* 0x000fc60000000004 */
[----:B------:R-:W-:Y:S02]  /*6d10*/  ISETP.LT.AND P5, PT, R24, UR5, !P0 ;  /* 0x0000000518007c0c */ /* 0x000fe4000c7a1270 */
[----:B------:R-:W-:-:S05]  /*6d20*/  PRMT R24, R3, 0x5410, R2 ;  /* 0x0000541003187816 */ /* 0x000fca0000000002 */
[----:B------:R0:W-:Y:S01]  /*6d30*/  STSM.16.M88.4 [R36], R24 ;  /* 0x0000001824007844 */ /* 0x0001e20000000200 */
[----:B------:R-:W-:Y:S01]  /*6d40*/  ISETP.LT.AND P2, PT, R28, UR4, !P0 ;  /* 0x000000041c007c0c */ /* 0x000fe2000c741270 */
[----:B------:R-:W-:Y:S01]  /*6d50*/  VIADD R28, R5, 0x3 ;  /* 0x00000003051c7836 */ /* 0x000fe20000000000 */
[----:B------:R-:W-:Y:S01]  /*6d60*/  LEA R0, R29, UR12, 0x4 ;  /* 0x0000000c1d007c11 */ /* 0x000fe2000f8e20ff */
[----:B------:R-:W-:-:S03]  /*6d70*/  ULDC UR4, c[0x0][0x22c] ;  /* 0x00008b0000047ab9 */ /* 0x000fc60000000800 */
[----:B------:R-:W-:Y:S01]  /*6d80*/  ISETP.LT.AND P6, PT, R28, UR4, !P0 ;  /* 0x000000041c007c0c */ /* 0x000fe2000c7c1270 */
[----:B------:R-:W-:Y:S01]  /*6d90*/  BAR.SYNC.DEFER_BLOCKING 0x0 ;  /* 0x0000000000007b1d */ /* 0x000fe20000010000 */
[----:B------:R-:W-:Y:S02]  /*6da0*/  F2FP.SATFINITE.E4M3.F32.PACK_AB_MERGE_C R80, R81, R80, RZ ;  /* 0x000000505150723e */ /* 0x000fe400048070ff */
[----:B------:R-:W-:Y:S02]  /*6db0*/  F2FP.SATFINITE.E4M3.F32.PACK_AB_MERGE_C R82, R83, R82, RZ ;  /* 0x000000525352723e */ /* 0x000fe400048070ff */
[----:B------:R-:W-:Y:S01]  /*6dc0*/  F2FP.SATFINITE.E4M3.F32.PACK_AB_MERGE_C R85, R85, R84, RZ ;  /* 0x000000545555723e */ /* 0x000fe200048070ff */
[----:B------:R-:W-:Y:S01]  /*6dd0*/  ULDC UR4, c[0x0][0x244] ;  /* 0x0000910000047ab9 */ /* 0x000fe20000000800 */
[----:B------:R-:W1:Y:S01]  /*6de0*/  LDS.128 R28, [R0] ;  /* 0x00000000001c7984 */ /* 0x000e620000000c00 */
[----:B0-----:R-:W-:Y:S02]  /*6df0*/  PRMT R24, R6, 0x5410, R8 ;  /* 0x0000541006187816 */ /* 0x001fe40000000008 */
[----:B------:R-:W-:-:S02]  /*6e00*/  PRMT R25, R7, 0x5410, R10 ;  /* 0x0000541007197816 */ /* 0x000fc4000000000a */
[----:B------:R-:W-:Y:S02]  /*6e10*/  PRMT R26, R32, 0x5410, R37 ;  /* 0x00005410201a7816 */ /* 0x000fe40000000025 */
[----:B------:R-:W-:Y:S01]  /*6e20*/  PRMT R27, R34, 0x5410, R39 ;  /* 0x00005410221b7816 */ /* 0x000fe20000000027 */
[----:B------:R-:W-:Y:S06]  /*6e30*/  BAR.SYNC.DEFER_BLOCKING 0x0 ;  /* 0x0000000000007b1d */ /* 0x000fec0000010000 */
[----:B------:R0:W-:Y:S02]  /*6e40*/  STSM.16.M88.4 [R36], R24 ;  /* 0x0000001824007844 */ /* 0x0001e40000000200 */
[----:B0-----:R-:W-:-:S02]  /*6e50*/  PRMT R24, R9, 0x5410, R12 ;  /* 0x0000541009187816 */ /* 0x001fc4000000000c */
[----:B------:R-:W-:Y:S01]  /*6e60*/  PRMT R25, R11, 0x5410, R14 ;  /* 0x000054100b197816 */ /* 0x000fe2000000000e */
[----:B------:R-:W-:Y:S01]  /*6e70*/  BAR.SYNC.DEFER_BLOCKING 0x0 ;  /* 0x0000000000007b1d */ /* 0x000fe20000010000 */
[----:B------:R-:W-:Y:S02]  /*6e80*/  PRMT R26, R40, 0x5410, R45 ;  /* 0x00005410281a7816 */ /* 0x000fe4000000002d */
[----:B------:R-:W-:-:S03]  /*6e90*/  PRMT R27, R42, 0x5410, R47 ;  /* 0x000054102a1b7816 */ /* 0x000fc6000000002f */
[----:B------:R-:W0:Y:S02]  /*6ea0*/  LDS.128 R8, [R0] ;  /* 0x0000000000087984 */ /* 0x000e240000000c00 */
[----:B------:R-:W-:Y:S06]  /*6eb0*/  BAR.SYNC.DEFER_BLOCKING 0x0 ;  /* 0x0000000000007b1d */ /* 0x000fec0000010000 */
[----:B------:R-:W-:Y:S02]  /*6ec0*/  STSM.16.M88.4 [R36], R24 ;  /* 0x0000001824007844 */ /* 0x000fe40000000200 */
[----:B------:R-:W-:Y:S01]  /*6ed0*/  BAR.SYNC.DEFER_BLOCKING 0x0 ;  /* 0x0000000000007b1d */ /* 0x000fe20000010000 */
[----:B------:R-:W-:-:S02]  /*6ee0*/  PRMT R12, R13, 0x5410, R16 ;  /* 0x000054100d0c7816 */ /* 0x000fc40000000010 */
[----:B------:R-:W-:-:S03]  /*6ef0*/  PRMT R13, R15, 0x5410, R18 ;  /* 0x000054100f0d7816 */ /* 0x000fc60000000012 */
[----:B------:R-:W2:Y:S01]  /*6f00*/  LDS.128 R32, [R0] ;  /* 0x0000000000207984 */ /* 0x000ea20000000c00 */
[----:B------:R-:W-:Y:S02]  /*6f10*/  PRMT R14, R48, 0x5410, R53 ;  /* 0x00005410300e7816 */ /* 0x000fe40000000035 */
[----:B------:R-:W-:Y:S01]  /*6f20*/  PRMT R15, R50, 0x5410, R55 ;  /* 0x00005410320f7816 */ /* 0x000fe20000000037 */
[----:B------:R-:W-:Y:S06]  /*6f30*/  BAR.SYNC.DEFER_BLOCKING 0x0 ;  /* 0x0000000000007b1d */ /* 0x000fec0000010000 */
[----:B------:R3:W-:Y:S02]  /*6f40*/  STSM.16.M88.4 [R36], R12 ;  /* 0x0000000c24007844 */ /* 0x0007e40000000200 */
[----:B---3--:R-:W-:-:S02]  /*6f50*/  PRMT R12, R17, 0x5410, R20 ;  /* 0x00005410110c7816 */ /* 0x008fc40000000014 */
[----:B------:R-:W-:Y:S01]  /*6f60*/  PRMT R13, R19, 0x5410, R22 ;  /* 0x00005410130d7816 */ /* 0x000fe20000000016 */
[----:B------:R-:W-:Y:S01]  /*6f70*/  BAR.SYNC.DEFER_BLOCKING 0x0 ;  /* 0x0000000000007b1d */ /* 0x000fe20000010000 */
[----:B------:R-:W-:Y:S02]  /*6f80*/  PRMT R14, R56, 0x5410, R61 ;  /* 0x00005410380e7816 */ /* 0x000fe4000000003d */
[----:B------:R-:W-:-:S03]  /*6f90*/  PRMT R15, R58, 0x5410, R63 ;  /* 0x000054103a0f7816 */ /* 0x000fc6000000003f */
[----:B------:R-:W3:Y:S02]  /*6fa0*/  LDS.128 R16, [R0] ;  /* 0x0000000000107984 */ /* 0x000ee40000000c00 */
[----:B------:R-:W-:Y:S06]  /*6fb0*/  BAR.SYNC.DEFER_BLOCKING 0x0 ;  /* 0x0000000000007b1d */ /* 0x000fec0000010000 */
[----:B------:R4:W-:Y:S02]  /*6fc0*/  STSM.16.M88.4 [R36], R12 ;  /* 0x0000000c24007844 */ /* 0x0009e40000000200 */
[----:B----4-:R-:W-:-:S02]  /*6fd0*/  PRMT R12, R21, 0x5410, R88 ;  /* 0x00005410150c7816 */ /* 0x010fc40000000058 */
[----:B------:R-:W-:Y:S01]  /*6fe0*/  PRMT R13, R23, 0x5410, R90 ;  /* 0x00005410170d7816 */ /* 0x000fe2000000005a */
[----:B------:R-:W-:Y:S01]  /*6ff0*/  BAR.SYNC.DEFER_BLOCKING 0x0 ;  /* 0x0000000000007b1d */ /* 0x000fe20000010000 */
[----:B------:R-:W-:Y:S02]  /*7000*/  PRMT R14, R64, 0x5410, R69 ;  /* 0x00005410400e7816 */ /* 0x000fe40000000045 */
[----:B------:R-:W-:-:S03]  /*7010*/  PRMT R15, R66, 0x5410, R71 ;  /* 0x00005410420f7816 */ /* 0x000fc60000000047 */
[----:B------:R-:W4:Y:S02]  /*7020*/  LDS.128 R20, [R0] ;  /* 0x0000000000147984 */ /* 0x000f240000000c00 */
[----:B------:R-:W-:Y:S06]  /*7030*/  BAR.SYNC.DEFER_BLOCKING 0x0 ;  /* 0x0000000000007b1d */ /* 0x000fec0000010000 */
[----:B------:R1:W-:Y:S02]  /*7040*/  STSM.16.M88.4 [R36], R12 ;  /* 0x0000000c24007844 */ /* 0x0003e40000000200 */
[----:B------:R-:W-:Y:S06]  /*7050*/  BAR.SYNC.DEFER_BLOCKING 0x0 ;  /* 0x0000000000007b1d */ /* 0x000fec0000010000 */
[----:B------:R-:W4:Y:S01]  /*7060*/  LDS.128 R24, [R0] ;  /* 0x0000000000187984 */ /* 0x000f220000000c00 */
[----:B-1----:R-:W-:-:S02]  /*7070*/  PRMT R12, R89, 0x5410, R92 ;  /* 0x00005410590c7816 */ /* 0x002fc4000000005c */
[----:B------:R-:W-:Y:S02]  /*7080*/  PRMT R13, R91, 0x5410, R94 ;  /* 0x000054105b0d7816 */ /* 0x000fe4000000005e */
[----:B------:R-:W-:Y:S02]  /*7090*/  PRMT R14, R72, 0x5410, R77 ;  /* 0x00005410480e7816 */ /* 0x000fe4000000004d */
[----:B------:R-:W-:Y:S01]  /*70a0*/  PRMT R15, R74, 0x5410, R79 ;  /* 0x000054104a0f7816 */ /* 0x000fe2000000004f */
[----:B------:R-:W-:Y:S06]  /*70b0*/  BAR.SYNC.DEFER_BLOCKING 0x0 ;  /* 0x0000000000007b1d */ /* 0x000fec0000010000 */
[----:B------:R-:W-:Y:S02]  /*70c0*/  STSM.16.M88.4 [R36], R12 ;  /* 0x0000000c24007844 */ /* 0x000fe40000000200 */
[----:B------:R-:W-:Y:S01]  /*70d0*/  BAR.SYNC.DEFER_BLOCKING 0x0 ;  /* 0x0000000000007b1d */ /* 0x000fe20000010000 */
[----:B------:R-:W-:Y:S01]  /*70e0*/  F2FP.SATFINITE.E4M3.F32.PACK_AB_MERGE_C R87, R87, R86, RZ ;  /* 0x000000565757723e */ /* 0x000fe200048070ff */
[----:B------:R-:W-:Y:S01]  /*70f0*/  IMAD R2, R99, UR4, RZ ;  /* 0x0000000463027c24 */ /* 0x000fe2000f8e02ff */
[----:B------:R-:W-:-:S03]  /*7100*/  PRMT R97, R95, 0x5410, R98 ;  /* 0x000054105f617816 */ /* 0x000fc60000000062 */
[----:B------:R-:W1:Y:S01]  /*7110*/  LDS.128 R12, [R0] ;  /* 0x00000000000c7984 */ /* 0x000e620000000c00 */
[----:B------:R-:W-:Y:S01]  /*7120*/  PRMT R96, R93, 0x5410, R96 ;  /* 0x000054105d607816 */ /* 0x000fe20000000060 */
[----:B------:R-:W-:Y:S01]  /*7130*/  ULDC.64 UR4, c[0x0][0x220] ;  /* 0x0000880000047ab9 */ /* 0x000fe20000000a00 */
[----:B------:R-:W-:Y:S02]  /*7140*/  PRMT R98, R80, 0x5410, R85 ;  /* 0x0000541050627816 */ /* 0x000fe40000000055 */
[----:B------:R-:W-:Y:S01]  /*7150*/  PRMT R99, R82, 0x5410, R87 ;  /* 0x0000541052637816 */ /* 0x000fe20000000057 */
[----:B------:R-:W-:Y:S01]  /*7160*/  BAR.SYNC.DEFER_BLOCKING 0x0 ;  /* 0x0000000000007b1d */ /* 0x000fe20000010000 */
[----:B------:R-:W-:Y:S02]  /*7170*/  IADD3 R3, P1, R2, UR4, RZ ;  /* 0x0000000402037c10 */ /* 0x000fe4000ff3e0ff */
[----:B------:R-:W-:-:S03]  /*7180*/  ISETP.LT.AND P3, PT, R5, UR7, !P0 ;  /* 0x0000000705007c0c */ /* 0x000fc6000c761270 */
[----:B------:R-:W-:Y:S01]  /*7190*/  ULDC UR4, c[0x0][0x248] ;  /* 0x0000920000047ab9 */ /* 0x000fe20000000800 */
[----:B------:R-:W-:Y:S01]  /*71a0*/  LEA.HI.X.SX32 R2, R2, UR5, 0x1, P1 ;  /* 0x0000000502027c11 */ /* 0x000fe200088f0eff */
[----:B------:R-:W-:Y:S01]  /*71b0*/  IMAD R4, R5, UR4, RZ ;  /* 0x0000000405047c24 */ /* 0x000fe2000f8e02ff */
[C---:B------:R-:W-:Y:S01]  /*71c0*/  PRMT R45, R28.reuse, 0x7770, RZ ;  /* 0x000077701c2d7816 */ /* 0x040fe200000000ff */
[----:B------:R-:W-:Y:S01]  /*71d0*/  ULDC UR5, c[0x0][0x22c] ;  /* 0x00008b0000057ab9 */ /* 0x000fe20000000800 */
[----:B------:R-:W-:Y:S01]  /*71e0*/  PRMT R43, R28, 0x7771, RZ ;  /* 0x000077711c2b7816 */ /* 0x000fe200000000ff */
[----:B------:R0:W-:Y:S01]  /*71f0*/  STSM.16.M88.4 [R36], R96 ;  /* 0x0000006024007844 */ /* 0x0001e20000000200 */
[----:B------:R-:W-:Y:S01]  /*7200*/  BAR.SYNC.DEFER_BLOCKING 0x0 ;  /* 0x0000000000007b1d */ /* 0x000fe20000010000 */
[C---:B------:R-:W-:Y:S01]  /*7210*/  IADD3 R6, P1, R4.reuse, R3, RZ ;  /* 0x0000000304067210 */ /* 0x040fe20007f3e0ff */
[----:B------:R-:W-:-:S03]  /*7220*/  VIADD R37, R4, UR4 ;  /* 0x0000000404257c36 */ /* 0x000fc60008000000 */
[-C--:B------:R-:W-:Y:S01]  /*7230*/  LEA.HI.X.SX32 R7, R4, R2.reuse, 0x1, P1 ;  /* 0x0000000204077211 */ /* 0x080fe200008f0eff */
[----:B------:R-:W-:Y:S01]  /*7240*/  VIADD R4, R5, 0x5 ;  /* 0x0000000505047836 */ /* 0x000fe20000000000 */
[CC--:B------:R-:W-:Y:S01]  /*7250*/  IADD3 R38, P1, R37.reuse, R3.reuse, RZ ;  /* 0x0000000325267210 */ /* 0x0c0fe20007f3e0ff */
[C---:B------:R-:W-:Y:S01]  /*7260*/  VIADD R40, R37.reuse, UR4 ;  /* 0x0000000425287c36 */ /* 0x040fe20008000000 */
[----:B------:R-:W-:Y:S02]  /*7270*/  ULDC UR7, c[0x0][0x22c] ;  /* 0x00008b0000077ab9 */ /* 0x000fe40000000800 */
[----:B------:R-:W-:Y:S01]  /*7280*/  LEA.HI.X.SX32 R39, R37, R2, 0x1, P1 ;  /* 0x0000000225277211 */ /* 0x000fe200008f0eff */
[C---:B------:R-:W-:Y:S01]  /*7290*/  VIADD R41, R40.reuse, UR4 ;  /* 0x0000000428297c36 */ /* 0x040fe20008000000 */
[----:B0-----:R-:W-:-:S04]  /*72a0*/  IADD3 R36, P1, R40, R3, RZ ;  /* 0x0000000328247210 */ /* 0x001fc80007f3e0ff */
[----:B------:R-:W-:Y:S01]  /*72b0*/  LEA.HI.X.SX32 R37, R40, R2, 0x1, P1 ;  /* 0x0000000228257211 */ /* 0x000fe200008f0eff */
[----:B------:R0:W-:Y:S01]  /*72c0*/  @P3 STG.E.U8 desc[UR14][R6.64], R45 ;  /* 0x0000002d06003986 */ /* 0x0001e2000c10110e */
[----:B------:R-:W-:Y:S01]  /*72d0*/  ISETP.LT.AND P3, PT, R4, UR5, !P0 ;  /* 0x0000000504007c0c */ /* 0x000fe2000c761270 */
[C---:B------:R-:W-:Y:S01]  /*72e0*/  VIADD R4, R5.reuse, 0x6 ;  /* 0x0000000605047836 */ /* 0x040fe20000000000 */
[----:B------:R-:W-:Y:S01]  /*72f0*/  ULDC UR5, c[0x0][0x22c] ;  /* 0x00008b0000057ab9 */ /* 0x000fe20000000800 */
[----:B------:R2:W-:Y:S03]  /*7300*/  @P2 STG.E.U8 desc[UR14][R38.64], R43 ;  /* 0x0000002b26002986 */ /* 0x0005e6000c10110e */
[----:B------:R-:W-:Y:S01]  /*7310*/  ISETP.LT.AND P2, PT, R4, UR5, !P0 ;  /* 0x0000000504007c0c */ /* 0x000fe2000c741270 */
[----:B------:R-:W-:Y:S01]  /*7320*/  VIADD R4, R5, 0x7 ;  /* 0x0000000705047836 */ /* 0x000fe20000000000 */
[----:B------:R-:W-:Y:S01]  /*7330*/  ULDC UR5, c[0x0][0x22c] ;  /* 0x00008b0000057ab9 */ /* 0x000fe20000000800 */
[----:B0-----:R-:W-:Y:S01]  /*7340*/  PRMT R45, R29, 0x7770, RZ ;  /* 0x000077701d2d7816 */ /* 0x001fe200000000ff */
[C---:B------:R-:W-:Y:S01]  /*7350*/  VIADD R40, R41.reuse, UR4 ;  /* 0x0000000429287c36 */ /* 0x040fe20008000000 */
[----:B------:R-:W-:-:S02]  /*7360*/  IADD3 R6, P1, R41, R3, RZ ;  /* 0x0000000329067210 */ /* 0x000fc40007f3e0ff */
[----:B--2---:R-:W-:Y:S01]  /*7370*/  PRMT R43, R29, 0x7771, RZ ;  /* 0x000077711d2b7816 */ /* 0x004fe200000000ff */
[----:B------:R0:W-:Y:S01]  /*7380*/  @P4 STG.E.U8 desc[UR14][R36.64], R45 ;  /* 0x0000002d24004986 */ /* 0x0001e2000c10110e */
[----:B------:R-:W-:Y:S01]  /*7390*/  ISETP.LT.AND P4, PT, R4, UR5, !P0 ;  /* 0x0000000504007c0c */ /* 0x000fe2000c781270 */
[----:B------:R-:W-:Y:S01]  /*73a0*/  VIADD R4, R5, 0x8 ;  /* 0x0000000805047836 */ /* 0x000fe20000000000 */
[-C--:B------:R-:W-:Y:S01]  /*73b0*/  LEA.HI.X.SX32 R7, R41, R2.reuse, 0x1, P1 ;  /* 0x0000000229077211 */ /* 0x080fe200008f0eff */
[C---:B------:R-:W-:Y:S01]  /*73c0*/  VIADD R41, R40.reuse, UR4 ;  /* 0x0000000428297c36 */ /* 0x040fe20008000000 */
[----:B------:R-:W-:Y:S01]  /*73d0*/  IADD3 R38, P1, R40, R3, RZ ;  /* 0x0000000328267210 */ /* 0x000fe20007f3e0ff */
[----:B------:R-:W-:Y:S02]  /*73e0*/  ULDC UR5, c[0x0][0x22c] ;  /* 0x00008b0000057ab9 */ /* 0x000fe40000000800 */
[----:B------:R2:W-:Y:S01]  /*73f0*/  @P6 STG.E.U8 desc[UR14][R6.64], R43 ;  /* 0x0000002b06006986 */ /* 0x0005e2000c10110e */
[----:B------:R-:W-:Y:S01]  /*7400*/  ISETP.LT.AND P6, PT, R4, UR5, !P0 ;  /* 0x0000000504007c0c */ /* 0x000fe2000c7c1270 */
[----:B------:R-:W-:Y:S01]  /*7410*/  VIADD R4, R5, 0x9 ;  /* 0x0000000905047836 */ /* 0x000fe20000000000 */
[----:B------:R-:W-:-:S02]  /*7420*/  LEA.HI.X.SX32 R39, R40, R2, 0x1, P1 ;  /* 0x0000000228277211 */ /* 0x000fc400008f0eff */
[----:B0-----:R-:W-:Y:S01]  /*7430*/  PRMT R45, R30, 0x7770, RZ ;  /* 0x000077701e2d7816 */ /* 0x001fe200000000ff */
[C---:B------:R-:W-:Y:S01]  /*7440*/  VIADD R40, R41.reuse, UR4 ;  /* 0x0000000429287c36 */ /* 0x040fe20008000000 */
[-C--:B------:R-:W-:Y:S01]  /*7450*/  IADD3 R36, P1, R41, R3.reuse, RZ ;  /* 0x0000000329247210 */ /* 0x080fe20007f3e0ff */
[----:B------:R-:W-:Y:S02]  /*7460*/  ULDC UR5, c[0x0][0x22c] ;  /* 0x00008b0000057ab9 */ /* 0x000fe40000000800 */
[----:B------:R0:W-:Y:S01]  /*7470*/  @P5 STG.E.U8 desc[UR14][R38.64], R45 ;  /* 0x0000002d26005986 */ /* 0x0001e2000c10110e */
[----:B------:R-:W-:Y:S01]  /*7480*/  ISETP.LT.AND P5, PT, R4, UR5, !P0 ;  /* 0x0000000504007c0c */ /* 0x000fe2000c7a1270 */
[----:B------:R-:W-:Y:S01]  /*7490*/  VIADD R4, R5, 0xa ;  /* 0x0000000a05047836 */ /* 0x000fe20000000000 */
[----:B------:R-:W-:Y:S02]  /*74a0*/  LEA.HI.X.SX32 R37, R41, R2, 0x1, P1 ;  /* 0x0000000229257211 */ /* 0x000fe400008f0eff */
[----:B--2---:R-:W-:Y:S01]  /*74b0*/  PRMT R43, R30, 0x7771, RZ ;  /* 0x000077711e2b7816 */ /* 0x004fe200000000ff */
[C---:B------:R-:W-:Y:S01]  /*74c0*/  VIADD R41, R40.reuse, UR4 ;  /* 0x0000000428297c36 */ /* 0x040fe20008000000 */
[----:B------:R-:W-:Y:S01]  /*74d0*/  IADD3 R6, P1, R40, R3, RZ ;  /* 0x0000000328067210 */ /* 0x000fe20007f3e0ff */
[----:B------:R-:W-:-:S02]  /*74e0*/  ULDC UR5, c[0x0][0x22c] ;  /* 0x00008b0000057ab9 */ /* 0x000fc40000000800 */
[----:B------:R2:W-:Y:S01]  /*74f0*/  @P3 STG.E.U8 desc[UR14][R36.64], R43 ;  /* 0x0000002b24003986 */ /* 0x0005e2000c10110e */
[----:B------:R-:W-:Y:S01]  /*7500*/  ISETP.LT.AND P3, PT, R4, UR5, !P0 ;  /* 0x0000000504007c0c */ /* 0x000fe2000c761270 */
[----:B------:R-:W-:Y:S01]  /*7510*/  VIADD R4, R5, 0xb ;  /* 0x0000000b05047836 */ /* 0x000fe20000000000 */
[-C--:B------:R-:W-:Y:S02]  /*7520*/  LEA.HI.X.SX32 R7, R40, R2.reuse, 0x1, P1 ;  /* 0x0000000228077211 */ /* 0x080fe400008f0eff */
[----:B0-----:R-:W-:Y:S01]  /*7530*/  PRMT R45, R31, 0x7770, RZ ;  /* 0x000077701f2d7816 */ /* 0x001fe200000000ff */
[C---:B------:R-:W-:Y:S01]  /*7540*/  VIADD R40, R41.reuse, UR4 ;  /* 0x0000000429287c36 */ /* 0x040fe20008000000 */
[----:B------:R-:W-:Y:S01]  /*7550*/  IADD3 R38, P1, R41, R3, RZ ;  /* 0x0000000329267210 */ /* 0x000fe20007f3e0ff */
[----:B------:R-:W-:Y:S02]  /*7560*/  ULDC UR5, c[0x0][0x22c] ;  /* 0x00008b0000057ab9 */ /* 0x000fe40000000800 */
[----:B------:R0:W-:Y:S01]  /*7570*/  @P2 STG.E.U8 desc[UR14][R6.64], R45 ;  /* 0x0000002d06002986 */ /* 0x0001e2000c10110e */
[----:B------:R-:W-:Y:S01]  /*7580*/  ISETP.LT.AND P2, PT, R4, UR5, !P0 ;  /* 0x0000000504007c0c */ /* 0x000fe2000c741270 */
[----:B------:R-:W-:Y:S01]  /*7590*/  VIADD R4, R5, 0xc ;  /* 0x0000000c05047836 */ /* 0x000fe20000000000 */
[----:B------:R-:W-:-:S02]  /*75a0*/  LEA.HI.X.SX32 R39, R41, R2, 0x1, P1 ;  /* 0x0000000229277211 */ /* 0x000fc400008f0eff */
[----:B--2---:R-:W-:Y:S01]  /*75b0*/  PRMT R43, R31, 0x7771, RZ ;  /* 0x000077711f2b7816 */ /* 0x004fe200000000ff */
[C---:B------:R-:W-:Y:S01]  /*75c0*/  VIADD R41, R40.reuse, UR4 ;  /* 0x0000000428297c36 */ /* 0x040fe20008000000 */
[-C--:B------:R-:W-:Y:S01]  /*75d0*/  IADD3 R36, P1, R40, R3.reuse, RZ ;  /* 0x0000000328247210 */ /* 0x080fe20007f3e0ff */
[----:B------:R-:W-:Y:S02]  /*75e0*/  ULDC UR5, c[0x0][0x22c] ;  /* 0x00008b0000057ab9 */ /* 0x000fe40000000800 */
[----:B------:R2:W-:Y:S01]  /*75f0*/  @P4 STG.E.U8 desc[UR14][R38.64], R43 ;  /* 0x0000002b26004986 */ /* 0x0005e2000c10110e */
[----:B------:R-:W-:Y:S01]  /*7600*/  ISETP.LT.AND P4, PT, R4, UR5, !P0 ;  /* 0x0000000504007c0c */ /* 0x000fe2000c781270 */
[----:B------:R-:W-:Y:S01]  /*7610*/  VIADD R4, R5, 0xd ;  /* 0x0000000d05047836 */ /* 0x000fe20000000000 */
[----:B------:R-:W-:Y:S02]  /*7620*/  LEA.HI.X.SX32 R37, R40, R2, 0x1, P1 ;  /* 0x0000000228257211 */ /* 0x000fe400008f0eff */
[----:B0-----:R-:W-:Y:S01]  /*7630*/  PRMT R45, R28, 0x7772, RZ ;  /* 0x000077721c2d7816 */ /* 0x001fe200000000ff */
[C---:B------:R-:W-:Y:S01]  /*7640*/  VIADD R40, R41.reuse, UR4 ;  /* 0x0000000429287c36 */ /* 0x040fe20008000000 */
[----:B------:R-:W-:Y:S01]  /*7650*/  IADD3 R6, P1, R41, R3, RZ ;  /* 0x0000000329067210 */ /* 0x000fe20007f3e0ff */
[----:B------:R-:W-:-:S02]  /*7660*/  ULDC UR5, c[0x0][0x22c] ;  /* 0x00008b0000057ab9 */ /* 0x000fc40000000800 */
[----:B------:R0:W-:Y:S01]  /*7670*/  @P6 STG.E.U8 desc[UR14][R36.64], R45 ;  /* 0x0000002d24006986 */ /* 0x0001e2000c10110e */
[----:B------:R-:W-:Y:S01]  /*7680*/  ISETP.LT.AND P6, PT, R4, UR5, !P0 ;  /* 0x0000000504007c0c */ /* 0x000fe2000c7c1270 */
[----:B------:R-:W-:Y:S01]  /*7690*/  VIADD R4, R5, 0xe ;  /* 0x0000000e05047836 */ /* 0x000fe20000000000 */
[-C--:B------:R-:W-:Y:S01]  /*76a0*/  LEA.HI.X.SX32 R7, R41, R2.reuse, 0x1, P1 ;  /* 0x0000000229077211 */ /* 0x080fe200008f0eff */
[----:B------:R-:W-:Y:S01]  /*76b0*/  ULDC UR5, c[0x0][0x22c] ;  /* 0x00008b0000057ab9 */ /* 0x000fe20000000800 */
[----:B--2---:R-:W-:Y:S01]  /*76c0*/  PRMT R43, R28, 0x7773, RZ ;  /* 0x000077731c2b7816 */ /* 0x004fe200000000ff */
[C---:B------:R-:W-:Y:S01]  /*76d0*/  VIADD R28, R40.reuse, UR4 ;  /* 0x00000004281c7c36 */ /* 0x040fe20008000000 */
[-C--:B------:R-:W-:Y:S02]  /*76e0*/  IADD3 R38, P1, R40, R3.reuse, RZ ;  /* 0x0000000328267210 */ /* 0x080fe40007f3e0ff */
[----:B------:R-:W-:Y:S01]  /*76f0*/  PRMT R41, R29, 0x7772, RZ ;  /* 0x000077721d297816 */ /* 0x000fe200000000ff */
[----:B------:R2:W-:Y:S01]  /*7700*/  @P5 STG.E.U8 desc[UR14][R6.64], R43 ;  /* 0x0000002b06005986 */ /* 0x0005e2000c10110e */
[----:B------:R-:W-:Y:S01]  /*7710*/  ISETP.LT.AND P5, PT, R4, UR5, !P0 ;  /* 0x0000000504007c0c */ /* 0x000fe2000c7a1270 */
[----:B------:R-:W-:Y:S01]  /*7720*/  VIADD R4, R5, 0xf ;  /* 0x0000000f05047836 */ /* 0x000fe20000000000 */
[----:B------:R-:W-:Y:S01]  /*7730*/  LEA.HI.X.SX32 R39, R40, R2, 0x1, P1 ;  /* 0x0000000228277211 */ /* 0x000fe200008f0eff */
[C---:B------:R-:W-:Y:S01]  /*7740*/  VIADD R40, R28.reuse, UR4 ;  /* 0x000000041c287c36 */ /* 0x040fe20008000000 */
[----:B0-----:R-:W-:Y:S01]  /*7750*/  IADD3 R36, P1, R28, R3, RZ ;  /* 0x000000031c247210 */ /* 0x001fe20007f3e0ff */
[----:B------:R-:W-:-:S02]  /*7760*/  ULDC UR5, c[0x0][0x22c] ;  /* 0x00008b0000057ab9 */ /* 0x000fc40000000800 */
[----:B------:R0:W-:Y:S01]  /*7770*/  @P3 STG.E.U8 desc[UR14][R38.64], R41 ;  /* 0x0000002926003986 */ /* 0x0001e2000c10110e */
[----:B------:R-:W-:Y:S01]  /*7780*/  ISETP.LT.AND P3, PT, R4, UR5, !P0 ;  /* 0x0000000504007c0c */ /* 0x000fe2000c761270 */
[----:B------:R-:W-:Y:S01]  /*7790*/  VIADD R4, R5, 0x10 ;  /* 0x0000001005047836 */ /* 0x000fe20000000000 */
[----:B------:R-:W-:Y:S01]  /*77a0*/  LEA.HI.X.SX32 R37, R28, R2, 0x1, P1 ;  /* 0x000000021c257211 */ /* 0x000fe200008f0eff */
[----:B------:R-:W-:Y:S01]  /*77b0*/  ULDC UR5, c[0x0][0x22c] ;  /* 0x00008b0000057ab9 */ /* 0x000fe20000000800 */
[----:B--2---:R-:W-:Y:S01]  /*77c0*/  PRMT R43, R29, 0x7773, RZ ;  /* 0x000077731d2b7816 */ /* 0x004fe200000000ff */
[C---:B------:R-:W-:Y:S01]  /*77d0*/  VIADD R29, R40.reuse, UR4 ;  /* 0x00000004281d7c36 */ /* 0x040fe20008000000 */
[----:B------:R-:W-:-:S03]  /*77e0*/  IADD3 R6, P1, R40, R3, RZ ;  /* 0x0000000328067210 */ /* 0x000fc60007f3e0ff */
[----:B------:R2:W-:Y:S01]  /*77f0*/  @P2 STG.E.U8 desc[UR14][R36.64], R43 ;  /* 0x0000002b24002986 */ /* 0x0005e2000c10110e */
[----:B------:R-:W-:Y:S01]  /*7800*/  ISETP.LT.AND P2, PT, R4, UR5, !P0 ;  /* 0x0000000504007c0c */ /* 0x000fe2000c741270 */
[----:B------:R-:W-:Y:S01]  /*7810*/  VIADD R4, R5, 0x11 ;  /* 0x0000001105047836 */ /* 0x000fe20000000000 */
[-C--:B------:R-:W-:Y:S02]  /*7820*/  LEA.HI.X.SX32 R7, R40, R2.reuse, 0x1, P1 ;  /* 0x0000000228077211 */ /* 0x080fe400008f0eff */
[C---:B0-----:R-:W-:Y:S01]  /*7830*/  PRMT R41, R30.reuse, 0x7772, RZ ;  /* 0x000077721e297816 */ /* 0x041fe200000000ff */
[C---:B------:R-:W-:Y:S01]  /*7840*/  VIADD R38, R29.reuse, UR4 ;  /* 0x000000041d267c36 */ /* 0x040fe20008000000 */
[-C--:B------:R-:W-:Y:S01]  /*7850*/  IADD3 R28, P1, R29, R3.reuse, RZ ;  /* 0x000000031d1c7210 */ /* 0x080fe20007f3e0ff */
[----:B------:R-:W-:Y:S01]  /*7860*/  ULDC UR5, c[0x0][0x22c] ;  /* 0x00008b0000057ab9 */ /* 0x000fe20000000800 */
[----:B------:R-:W-:Y:S01]  /*7870*/  PRMT R39, R30, 0x7773, RZ ;  /* 0x000077731e277816 */ /* 0x000fe200000000ff */
[----:B------:R0:W-:Y:S01]  /*7880*/  @P4 STG.E.U8 desc[UR14][R6.64], R41 ;  /* 0x0000002906004986 */ /* 0x0001e2000c10110e */
[----:B------:R-:W-:Y:S01]  /*7890*/  ISETP.LT.AND P4, PT, R4, UR5, !P0 ;  /* 0x0000000504007c0c */ /* 0x000fe2000c781270 */
[----:B------:R-:W-:Y:S01]  /*78a0*/  VIADD R4, R5, 0x12 ;  /* 0x0000001205047836 */ /* 0x000fe20000000000 */
[----:B------:R-:W-:Y:S01]  /*78b0*/  LEA.HI.X.SX32 R29, R29, R2, 0x1, P1 ;  /* 0x000000021d1d7211 */ /* 0x000fe200008f0eff */
[C---:B------:R-:W-:Y:S01]  /*78c0*/  VIADD R30, R38.reuse, UR4 ;  /* 0x00000004261e7c36 */ /* 0x040fe20008000000 */
[----:B--2---:R-:W-:Y:S01]  /*78d0*/  IADD3 R36, P1, R38, R3, RZ ;  /* 0x0000000326247210 */ /* 0x004fe20007f3e0ff */
[----:B------:R-:W-:-:S02]  /*78e0*/  ULDC UR5, c[0x0][0x22c] ;  /* 0x00008b0000057ab9 */ /* 0x000fc40000000800 */
[----:B------:R2:W-:Y:S01]  /*78f0*/  @P6 STG.E.U8 desc[UR14][R28.64], R39 ;  /* 0x000000271c006986 */ /* 0x0005e2000c10110e */
[----:B------:R-:W-:Y:S01]  /*7900*/  ISETP.LT.AND P6, PT, R4, UR5, !P0 ;  /* 0x0000000504007c0c */ /* 0x000fe2000c7c1270 */
[----:B------:R-:W-:Y:S01]  /*7910*/  VIADD R4, R5, 0x13 ;  /* 0x0000001305047836 */ /* 0x000fe20000000000 */
[-C--:B------:R-:W-:Y:S02]  /*7920*/  LEA.HI.X.SX32 R37, R38, R2.reuse, 0x1, P1 ;  /* 0x0000000226257211 */ /* 0x080fe400008f0eff */
[----:B0-----:R-:W-:Y:S01]  /*7930*/  PRMT R41, R31, 0x7772, RZ ;  /* 0x000077721f297816 */ /* 0x001fe200000000ff */
[C---:B------:R-:W-:Y:S01]  /*7940*/  VIADD R38, R30.reuse, UR4 ;  /* 0x000000041e267c36 */ /* 0x040fe20008000000 */
[-C--:B------:R-:W-:Y:S01]  /*7950*/  IADD3 R6, P1, R30, R3.reuse, RZ ;  /* 0x000000031e067210 */ /* 0x080fe20007f3e0ff */
[----:B------:R-:W-:Y:S02]  /*7960*/  ULDC UR5, c[0x0][0x22c] ;  /* 0x00008b0000057ab9 */ /* 0x000fe40000000800 */
        /* <DEDUP_REMOVED lines=35> */
[-C--:B------:R-:W-:Y:S02]  /*7ba0*/  LEA.HI.X.SX32 R29, R37, R2.reuse, 0x1, P1 ;  /* 0x00000002251d7211 */ /* 0x080fe400008f0eff */
[----:B--2---:R-:W-:Y:S01]  /*7bb0*/  PRMT R39, R9, 0x7771, RZ ;  /* 0x0000777109277816 */ /* 0x004fe200000000ff */
        /* <DEDUP_REMOVED lines=98> */
[----:B------:R-:W-:Y:S01]  /*81e0*/  ULDC UR5, c[0x0][0x22c] ;  /* 0x00008b0000057ab9 */ /* 0x000fe20000000800 */
[----:B------:R-:W-:Y:S01]  /*81f0*/  PRMT R39, R32, 0x7770, RZ ;  /* 0x0000777020277816 */ /* 0x000fe200000000ff */
[----:B------:R2:W-:Y:S01]  /*8200*/  @P2 STG.E.U8 desc[UR14][R8.64], R31 ;  /* 0x0000001f08002986 */ /* 0x0005e2000c10110e */
[----:B------:R-:W-:Y:S01]  /*8210*/  ISETP.LT.AND P2, PT, R4, UR5, !P0 ;  /* 0x0000000504007c0c */ /* 0x000fe2000c741270 */
[C---:B------:R-:W-:Y:S01]  /*8220*/  VIADD R4, R5.reuse, 0x25 ;  /* 0x0000002505047836 */ /* 0x040fe20000000000 */
[-C--:B------:R-:W-:Y:S01]  /*8230*/  LEA.HI.X.SX32 R11, R30, R2.reuse, 0x1, P1 ;  /* 0x000000021e0b7211 */ /* 0x080fe200008f0eff */
[C---:B------:R-:W-:Y:S01]  /*8240*/  VIADD R29, R28.reuse, UR4 ;  /* 0x000000041c1d7c36 */ /* 0x040fe20008000000 */
[-C--:B0-----:R-:W-:Y:S01]  /*8250*/  IADD3 R6, P1, R28, R3.reuse, RZ ;  /* 0x000000031c067210 */ /* 0x081fe20007f3e0ff */
[----:B------:R-:W-:Y:S01]  /*8260*/  ULDC UR5, c[0x0][0x22c] ;  /* 0x00008b0000057ab9 */ /* 0x000fe20000000800 */
[----:B------:R-:W-:Y:S01]  /*8270*/  PRMT R37, R32, 0x7771, RZ ;  /* 0x0000777120257816 */ /* 0x000fe200000000ff */
[----:B------:R0:W-:Y:S01]  /*8280*/  @P4 STG.E.U8 desc[UR14][R10.64], R39 ;  /* 0x000000270a004986 */ /* 0x0001e2000c10110e */
[----:B------:R-:W-:Y:S01]  /*8290*/  ISETP.LT.AND P4, PT, R4, UR5, !P0 ;  /* 0x0000000504007c0c */ /* 0x000fe2000c781270 */
[----:B------:R-:W-:Y:S01]  /*82a0*/  VIADD R4, R5, 0x26 ;  /* 0x0000002605047836 */ /* 0x000fe20000000000 */
[-C--:B------:R-:W-:Y:S01]  /*82b0*/  LEA.HI.X.SX32 R7, R28, R2.reuse, 0x1, P1 ;  /* 0x000000021c077211 */ /* 0x080fe200008f0eff */
[C---:B------:R-:W-:Y:S01]  /*82c0*/  VIADD R28, R29.reuse, UR4 ;  /* 0x000000041d1c7c36 */ /* 0x040fe20008000000 */
[-C--:B--2---:R-:W-:Y:S01]  /*82d0*/  IADD3 R8, P1, R29, R3.reuse, RZ ;  /* 0x000000031d087210 */ /* 0x084fe20007f3e0ff */
[----:B------:R-:W-:Y:S01]  /*82e0*/  ULDC UR5, c[0x0][0x22c] ;  /* 0x00008b0000057ab9 */ /* 0x000fe20000000800 */
        /* <DEDUP_REMOVED lines=112> */
[----:B---3--:R-:W-:Y:S01]  /*89f0*/  PRMT R33, R16, 0x7770, RZ ;  /* 0x0000777010217816 */ /* 0x008fe200000000ff */
[----:B------:R2:W-:Y:S01]  /*8a00*/  @P4 STG.E.U8 desc[UR14][R10.64], R35 ;  /* 0x000000230a004986 */ /* 0x0005e2000c10110e */
[----:B------:R-:W-:Y:S01]  /*8a10*/  ISETP.LT.AND P4, PT, R4, UR5, !P0 ;  /* 0x0000000504007c0c */ /* 0x000fe2000c781270 */
[----:B------:R-:W-:Y:S01]  /*8a20*/  VIADD R4, R5, 0x35 ;  /* 0x0000003505047836 */ /* 0x000fe20000000000 */
        /* <DEDUP_REMOVED lines=71> */
[----:B------:R-:W-:Y:S01]  /*8ea0*/  LEA.HI.X.SX32 R7, R28, R2, 0x1, P1 ;  /* 0x000000021c077211 */ /* 0x000fe200008f0eff */
[----:B------:R-:W-:Y:S01]  /*8eb0*/  ULDC UR5, c[0x0][0x22c] ;  /* 0x00008b0000057ab9 */ /* 0x000fe20000000800 */
[----:B--2---:R-:W-:-:S02]  /*8ec0*/  PRMT R31, R16, 0x7773, RZ ;  /* 0x00007773101f7816 */ /* 0x004fc400000000ff */
[CC--:B------:R-:W-:Y:S01]  /*8ed0*/  IADD3 R8, P1, R29.reuse, R3.reuse, RZ ;  /* 0x000000031d087210 */ /* 0x0c0fe20007f3e0ff */
[C---:B------:R-:W-:Y:S02]  /*8ee0*/  VIADD R16, R29.reuse, UR4 ;  /* 0x000000041d107c36 */ /* 0x040fe40008000000 */
[----:B------:R2:W-:Y:S01]  /*8ef0*/  @P4 STG.E.U8 desc[UR14][R6.64], R31 ;  /* 0x0000001f06004986 */ /* 0x0005e2000c10110e */
[----:B------:R-:W-:Y:S02]  /*8f00*/  LEA.HI.X.SX32 R9, R29, R2, 0x1, P1 ;  /* 0x000000021d097211 */ /* 0x000fe400008f0eff */
[----:B------:R-:W-:Y:S01]  /*8f10*/  ISETP.LT.AND P4, PT, R4, UR5, !P0 ;  /* 0x0000000504007c0c */ /* 0x000fe2000c781270 */
[----:B------:R-:W-:Y:S01]  /*8f20*/  VIADD R4, R5, 0x3f ;  /* 0x0000003f05047836 */ /* 0x000fe20000000000 */
[----:B------:R-:W-:Y:S01]  /*8f30*/  PRMT R29, R17, 0x7772, RZ ;  /* 0x00007772111d7816 */ /* 0x000fe200000000ff */
        /* <DEDUP_REMOVED lines=43> */
[----:B----4-:R-:W-:Y:S01]  /*91f0*/  PRMT R31, R20, 0x7770, RZ ;  /* 0x00007770141f7816 */ /* 0x010fe200000000ff */
        /* <DEDUP_REMOVED lines=59> */
[----:B------:R-:W-:Y:S01]  /*95b0*/  VIADD R16, R17, UR4 ;  /* 0x0000000411107c36 */ /* 0x000fe20008000000 */
[----:B--2---:R-:W-:Y:S01]  /*95c0*/  PRMT R29, R23, 0x7771, RZ ;  /* 0x00007771171d7816 */ /* 0x004fe200000000ff */
[----:B------:R-:W-:Y:S01]  /*95d0*/  ULDC UR5, c[0x0][0x22c] ;  /* 0x00008b0000057ab9 */ /* 0x000fe20000000800 */
[----:B------:R-:W-:-:S03]  /*95e0*/  IADD3 R6, P1, R17, R3, RZ ;  /* 0x0000000311067210 */ /* 0x000fc60007f3e0ff */
[----:B------:R2:W-:Y:S01]  /*95f0*/  @P2 STG.E.U8 desc[UR14][R10.64], R29 ;  /* 0x0000001d0a002986 */ /* 0x0005e2000c10110e */
[----:B------:R-:W-:Y:S01]  /*9600*/  LEA.HI.X.SX32 R7, R17, R2, 0x1, P1 ;  /* 0x0000000211077211 */ /* 0x000fe200008f0eff */
[----:B------:R-:W-:Y:S01]  /*9610*/  VIADD R17, R16, UR4 ;  /* 0x0000000410117c36 */ /* 0x000fe20008000000 */
[----:B------:R-:W-:Y:S01]  /*9620*/  ISETP.LT.AND P2, PT, R4, UR5, !P0 ;  /* 0x0000000504007c0c */ /* 0x000fe2000c741270 */
[----:B------:R-:W-:Y:S01]  /*9630*/  VIADD R4, R5, 0x4d ;  /* 0x0000004d05047836 */ /* 0x000fe20000000000 */
[----:B0-----:R-:W-:Y:S01]  /*9640*/  PRMT R19, R20, 0x7772, RZ ;  /* 0x0000777214137816 */ /* 0x001fe200000000ff */
[----:B------:R-:W-:Y:S01]  /*9650*/  ULDC UR5, c[0x0][0x22c] ;  /* 0x00008b0000057ab9 */ /* 0x000fe20000000800 */
[----:B------:R-:W-:-:S03]  /*9660*/  IADD3 R8, P1, R16, R3, RZ ;  /* 0x0000000310087210 */ /* 0x000fc60007f3e0ff */
[----:B------:R0:W-:Y:S01]  /*9670*/  @P4 STG.E.U8 desc[UR14][R6.64], R19 ;  /* 0x0000001306004986 */ /* 0x0001e2000c10110e */
[-C--:B------:R-:W-:Y:S01]  /*9680*/  LEA.HI.X.SX32 R9, R16, R2.reuse, 0x1, P1 ;  /* 0x0000000210097211 */ /* 0x080fe200008f0eff */
[C---:B------:R-:W-:Y:S01]  /*9690*/  VIADD R16, R17.reuse, UR4 ;  /* 0x0000000411107c36 */ /* 0x040fe20008000000 */
[-C--:B--2---:R-:W-:Y:S02]  /*96a0*/  IADD3 R10, P1, R17, R3.reuse, RZ ;  /* 0x00000003110a7210 */ /* 0x084fe40007f3e0ff */
[----:B------:R-:W-:Y:S01]  /*96b0*/  ISETP.LT.AND P4, PT, R4, UR5, !P0 ;  /* 0x0000000504007c0c */ /* 0x000fe2000c781270 */
[----:B------:R-:W-:Y:S01]  /*96c0*/  VIADD R4, R5, 0x4e ;  /* 0x0000004e05047836 */ /* 0x000fe20000000000 */
[----:B------:R-:W-:Y:S01]  /*96d0*/  PRMT R29, R20, 0x7773, RZ ;  /* 0x00007773141d7816 */ /* 0x000fe200000000ff */
[----:B------:R-:W-:Y:S01]  /*96e0*/  ULDC UR5, c[0x0][0x22c] ;  /* 0x00008b0000057ab9 */ /* 0x000fe20000000800 */
[-C--:B------:R-:W-:Y:S01]  /*96f0*/  LEA.HI.X.SX32 R11, R17, R2.reuse, 0x1, P1 ;  /* 0x00000002110b7211 */ /* 0x080fe200008f0eff */
[C---:B------:R-:W-:Y:S01]  /*9700*/  VIADD R17, R16.reuse, UR4 ;  /* 0x0000000410117c36 */ /* 0x040fe20008000000 */
[----:B0-----:R-:W-:Y:S01]  /*9710*/  IADD3 R6, P1, R16, R3, RZ ;  /* 0x0000000310067210 */ /* 0x001fe20007f3e0ff */
[----:B------:R0:W-:Y:S01]  /*9720*/  @P6 STG.E.U8 desc[UR14][R8.64], R29 ;  /* 0x0000001d08006986 */ /* 0x0001e2000c10110e */
[----:B------:R-:W-:Y:S01]  /*9730*/  ISETP.LT.AND P6, PT, R4, UR5, !P0 ;  /* 0x0000000504007c0c */ /* 0x000fe2000c7c1270 */
[----:B------:R-:W-:Y:S01]  /*9740*/  VIADD R4, R5, 0x4f ;  /* 0x0000004f05047836 */ /* 0x000fe20000000000 */
[----:B------:R-:W-:Y:S01]  /*9750*/  PRMT R19, R21, 0x7772, RZ ;  /* 0x0000777215137816 */ /* 0x000fe200000000ff */
[----:B------:R-:W-:Y:S01]  /*9760*/  ULDC UR5, c[0x0][0x22c] ;  /* 0x00008b0000057ab9 */ /* 0x000fe20000000800 */
[----:B------:R-:W-:Y:S01]  /*9770*/  LEA.HI.X.SX32 R7, R16, R2, 0x1, P1 ;  /* 0x0000000210077211 */ /* 0x000fe200008f0eff */
[----:B------:R-:W-:Y:S01]  /*9780*/  VIADD R16, R17, UR4 ;  /* 0x0000000411107c36 */ /* 0x000fe20008000000 */
[----:B------:R-:W-:Y:S01]  /*9790*/  PRMT R21, R21, 0x7773, RZ ;  /* 0x0000777315157816 */ /* 0x000fe200000000ff */
[----:B------:R2:W-:Y:S01]  /*97a0*/  @P5 STG.E.U8 desc[UR14][R10.64], R19 ;  /* 0x000000130a005986 */ /* 0x0005e2000c10110e */
[----:B------:R-:W-:-:S02]  /*97b0*/  ISETP.LT.AND P5, PT, R4, UR5, !P0 ;  /* 0x0000000504007c0c */ /* 0x000fc4000c7a1270 */
[-C--:B0-----:R-:W-:Y:S01]  /*97c0*/  IADD3 R8, P1, R17, R3.reuse, RZ ;  /* 0x0000000311087210 */ /* 0x081fe20007f3e0ff */
[----:B------:R-:W-:Y:S01]  /*97d0*/  VIADD R4, R5, 0x50 ;  /* 0x0000005005047836 */ /* 0x000fe20000000000 */
[----:B------:R-:W-:Y:S02]  /*97e0*/  ULDC UR5, c[0x0][0x22c] ;  /* 0x00008b0000057ab9 */ /* 0x000fe40000000800 */
[-C--:B------:R-:W-:Y:S01]  /*97f0*/  LEA.HI.X.SX32 R9, R17, R2.reuse, 0x1, P1 ;  /* 0x0000000211097211 */ /* 0x080fe200008f0eff */
[----:B------:R0:W-:Y:S01]  /*9800*/  @P3 STG.E.U8 desc[UR14][R6.64], R21 ;  /* 0x0000001506003986 */ /* 0x0001e2000c10110e */
[-C--:B--2---:R-:W-:Y:S02]  /*9810*/  IADD3 R10, P1, R16, R3.reuse, RZ ;  /* 0x00000003100a7210 */ /* 0x084fe40007f3e0ff */
[----:B------:R-:W-:Y:S02]  /*9820*/  PRMT R19, R22, 0x7772, RZ ;  /* 0x0000777216137816 */ /* 0x000fe400000000ff */
[----:B------:R-:W-:Y:S01]  /*9830*/  ISETP.LT.AND P3, PT, R4, UR5, !P0 ;  /* 0x0000000504007c0c */ /* 0x000fe2000c761270 */
[C---:B------:R-:W-:Y:S01]  /*9840*/  VIADD R4, R5.reuse, 0x51 ;  /* 0x0000005105047836 */ /* 0x040fe20000000000 */
[C---:B------:R-:W-:Y:S01]  /*9850*/  LEA.HI.X.SX32 R11, R16.reuse, R2, 0x1, P1 ;  /* 0x00000002100b7211 */ /* 0x040fe200008f0eff */
[----:B------:R-:W-:Y:S01]  /*9860*/  VIADD R16, R16, UR4 ;  /* 0x0000000410107c36 */ /* 0x000fe20008000000 */
[----:B------:R-:W-:Y:S01]  /*9870*/  ULDC UR5, c[0x0][0x22c] ;  /* 0x00008b0000057ab9 */ /* 0x000fe20000000800 */
[----:B0-----:R-:W-:Y:S01]  /*9880*/  PRMT R21, R22, 0x7773, RZ ;  /* 0x0000777316157816 */ /* 0x001fe200000000ff */
[----:B------:R0:W-:Y:S01]  /*9890*/  @P2 STG.E.U8 desc[UR14][R8.64], R19 ;  /* 0x0000001308002986 */ /* 0x0001e2000c10110e */
[----:B------:R-:W-:Y:S01]  /*98a0*/  ISETP.LT.AND P2, PT, R4, UR5, !P0 ;  /* 0x0000000504007c0c */ /* 0x000fe2000c741270 */
[----:B------:R-:W-:Y:S01]  /*98b0*/  VIADD R4, R5, 0x52 ;  /* 0x0000005205047836 */ /* 0x000fe20000000000 */
[----:B------:R-:W-:Y:S01]  /*98c0*/  ULDC UR5, c[0x0][0x22c] ;  /* 0x00008b0000057ab9 */ /* 0x000fe20000000800 */
[----:B------:R2:W-:Y:S01]  /*98d0*/  @P4 STG.E.U8 desc[UR14][R10.64], R21 ;  /* 0x000000150a004986 */ /* 0x0005e2000c10110e */
[C---:B------:R-:W-:Y:S01]  /*98e0*/  IADD3 R6, P4, R16.reuse, R3, RZ ;  /* 0x0000000310067210 */ /* 0x040fe20007f9e0ff */
[----:B------:R-:W-:Y:S01]  /*98f0*/  VIADD R17, R16, UR4 ;  /* 0x0000000410117c36 */ /* 0x000fe20008000000 */
[----:B------:R-:W-:-:S02]  /*9900*/  ISETP.LT.AND P1, PT, R4, UR5, !P0 ;  /* 0x0000000504007c0c */ /* 0x000fc4000c721270 */
[----:B------:R-:W-:Y:S01]  /*9910*/  LEA.HI.X.SX32 R7, R16, R2, 0x1, P4 ;  /* 0x0000000210077211 */ /* 0x000fe200020f0eff */
[----:B------:R-:W-:Y:S01]  /*9920*/  VIADD R16, R17, UR4 ;  /* 0x0000000411107c36 */ /* 0x000fe20008000000 */
[----:B------:R-:W-:Y:S01]  /*9930*/  ULDC UR5, c[0x0][0x22c] ;  /* 0x00008b0000057ab9 */ /* 0x000fe20000000800 */
[----:B0-----:R-:W-:Y:S01]  /*9940*/  PRMT R19, R23, 0x7773, RZ ;  /* 0x0000777317137816 */ /* 0x001fe200000000ff */
[----:B------:R-:W-:Y:S01]  /*9950*/  VIADD R4, R5, 0x53 ;  /* 0x0000005305047836 */ /* 0x000fe20000000000 */
[----:B------:R-:W-:Y:S01]  /*9960*/  PRMT R23, R23, 0x7772, RZ ;  /* 0x0000777217177816 */ /* 0x000fe200000000ff */
[----:B------:R-:W-:Y:S01]  /*9970*/  ULDC UR4, c[0x0][0x248] ;  /* 0x0000920000047ab9 */ /* 0x000fe20000000800 */
[----:B------:R-:W-:-:S03]  /*9980*/  IADD3 R8, P4, R17, R3, RZ ;  /* 0x0000000311087210 */ /* 0x000fc60007f9e0ff */
[----:B------:R0:W-:Y:S01]  /*9990*/  @P6 STG.E.U8 desc[UR14][R6.64], R23 ;  /* 0x0000001706006986 */ /* 0x0001e2000c10110e */
[-C--:B--2---:R-:W-:Y:S02]  /*99a0*/  IADD3 R10, P6, R16, R3.reuse, RZ ;  /* 0x00000003100a7210 */ /* 0x084fe40007fde0ff */
[-C--:B------:R-:W-:Y:S02]  /*99b0*/  LEA.HI.X.SX32 R9, R17, R2.reuse, 0x1, P4 ;  /* 0x0000000211097211 */ /* 0x080fe400020f0eff */
[----:B------:R-:W-:Y:S01]  /*99c0*/  ISETP.LT.AND P4, PT, R4, UR5, !P0 ;  /* 0x0000000504007c0c */ /* 0x000fe2000c781270 */
[C---:B------:R-:W-:Y:S01]  /*99d0*/  VIADD R4, R5.reuse, 0x54 ;  /* 0x0000005405047836 */ /* 0x040fe20000000000 */
[CC--:B------:R-:W-:Y:S01]  /*99e0*/  LEA.HI.X.SX32 R11, R16.reuse, R2.reuse, 0x1, P6 ;  /* 0x00000002100b7211 */ /* 0x0c0fe200030f0eff */
[----:B------:R-:W-:Y:S01]  /*99f0*/  VIADD R16, R16, UR4 ;  /* 0x0000000410107c36 */ /* 0x000fe20008000000 */
[----:B------:R-:W-:Y:S01]  /*9a00*/  PRMT R29, R24, 0x7770, RZ ;  /* 0x00007770181d7816 */ /* 0x000fe200000000ff */
[----:B------:R-:W-:Y:S01]  /*9a10*/  ULDC UR5, c[0x0][0x22c] ;  /* 0x00008b0000057ab9 */ /* 0x000fe20000000800 */
[----:B------:R2:W-:Y:S01]  /*9a20*/  @P5 STG.E.U8 desc[UR14][R8.64], R19 ;  /* 0x0000001308005986 */ /* 0x0005e2000c10110e */
[----:B------:R-:W-:Y:S01]  /*9a30*/  ISETP.LT.AND P6, PT, R4, UR5, !P0 ;  /* 0x0000000504007c0c */ /* 0x000fe2000c7c1270 */
[C---:B------:R-:W-:Y:S01]  /*9a40*/  VIADD R4, R5.reuse, 0x55 ;  /* 0x0000005505047836 */ /* 0x040fe20000000000 */
[----:B------:R-:W-:Y:S01]  /*9a50*/  ULDC UR4, c[0x0][0x248] ;  /* 0x0000920000047ab9 */ /* 0x000fe20000000800 */
[----:B------:R3:W-:Y:S01]  /*9a60*/  @P3 STG.E.U8 desc[UR14][R10.64], R29 ;  /* 0x0000001d0a003986 */ /* 0x0007e2000c10110e */
[CC--:B0-----:R-:W-:Y:S01]  /*9a70*/  IADD3 R6, P3, R16.reuse, R3.reuse, RZ ;  /* 0x0000000310067210 */ /* 0x0c1fe20007f7e0ff */
[----:B------:R-:W-:Y:S01]  /*9a80*/  ULDC UR5, c[0x0][0x22c] ;  /* 0x00008b0000057ab9 */ /* 0x000fe20000000800 */
[----:B------:R-:W-:Y:S01]  /*9a90*/  VIADD R17, R16, UR4 ;  /* 0x0000000410117c36 */ /* 0x000fe20008000000 */
[----:B------:R-:W-:Y:S01]  /*9aa0*/  ISETP.LT.AND P5, PT, R4, UR5, !P0 ;  /* 0x0000000504007c0c */ /* 0x000fe2000c7a1270 */
[----:B------:R-:W-:Y:S01]  /*9ab0*/  VIADD R4, R5, 0x56 ;  /* 0x0000005605047836 */ /* 0x000fe20000000000 */
[----:B------:R-:W-:Y:S01]  /*9ac0*/  LEA.HI.X.SX32 R7, R16, R2, 0x1, P3 ;  /* 0x0000000210077211 */ /* 0x000fe200018f0eff */
[----:B------:R-:W-:Y:S01]  /*9ad0*/  ULDC UR4, c[0x0][0x22c] ;  /* 0x00008b0000047ab9 */ /* 0x000fe20000000800 */
[----:B------:R-:W-:Y:S01]  /*9ae0*/  PRMT R21, R24, 0x7771, RZ ;  /* 0x0000777118157816 */ /* 0x000fe200000000ff */
[----:B------:R-:W-:Y:S01]  /*9af0*/  ULDC UR5, c[0x0][0x22c] ;  /* 0x00008b0000057ab9 */ /* 0x000fe20000000800 */
[----:B--2---:R-:W-:-:S03]  /*9b00*/  IADD3 R8, P3, R17, R3, RZ ;  /* 0x0000000311087210 */ /* 0x004fc60007f7e0ff */
[----:B------:R0:W-:Y:S01]  /*9b10*/  @P2 STG.E.U8 desc[UR14][R6.64], R21 ;  /* 0x0000001506002986 */ /* 0x0001e2000c10110e */
[----:B------:R-:W-:Y:S01]  /*9b20*/  ISETP.LT.AND P2, PT, R4, UR4, !P0 ;  /* 0x0000000404007c0c */ /* 0x000fe2000c741270 */
[----:B------:R-:W-:Y:S01]  /*9b30*/  ULDC UR4, c[0x0][0x248] ;  /* 0x0000920000047ab9 */ /* 0x000fe20000000800 */
[C---:B------:R-:W-:Y:S01]  /*9b40*/  LEA.HI.X.SX32 R9, R17.reuse, R2, 0x1, P3 ;  /* 0x0000000211097211 */ /* 0x040fe200018f0eff */
[----:B------:R-:W-:Y:S01]  /*9b50*/  VIADD R17, R17, UR4 ;  /* 0x0000000411117c36 */ /* 0x000fe20008000000 */
[----:B------:R-:W-:Y:S01]  /*9b60*/  PRMT R19, R25, 0x7770, RZ ;  /* 0x0000777019137816 */ /* 0x000fe200000000ff */
[----:B------:R-:W-:Y:S01]  /*9b70*/  VIADD R4, R5, 0x57 ;  /* 0x0000005705047836 */ /* 0x000fe20000000000 */
[----:B------:R-:W-:-:S03]  /*9b80*/  ULDC UR4, c[0x0][0x22c] ;  /* 0x00008b0000047ab9 */ /* 0x000fc60000000800 */
[----:B------:R2:W-:Y:S01]  /*9b90*/  @P1 STG.E.U8 desc[UR14][R8.64], R19 ;  /* 0x0000001308001986 */ /* 0x0005e2000c10110e */
[C---:B---3--:R-:W-:Y:S02]  /*9ba0*/  IADD3 R10, P1, R17.reuse, R3, RZ ;  /* 0x00000003110a7210 */ /* 0x048fe40007f3e0ff */
[----:B------:R-:W-:Y:S01]  /*9bb0*/  ISETP.LT.AND P3, PT, R4, UR4, !P0 ;  /* 0x0000000404007c0c */ /* 0x000fe2000c761270 */
[----:B------:R-:W-:Y:S01]  /*9bc0*/  ULDC UR4, c[0x0][0x248] ;  /* 0x0000920000047ab9 */ /* 0x000fe20000000800 */
[C---:B------:R-:W-:Y:S01]  /*9bd0*/  LEA.HI.X.SX32 R11, R17.reuse, R2, 0x1, P1 ;  /* 0x00000002110b7211 */ /* 0x040fe200008f0eff */
[----:B------:R-:W-:Y:S01]  /*9be0*/  VIADD R17, R17, UR4 ;  /* 0x0000000411117c36 */ /* 0x000fe20008000000 */
[----:B0-----:R-:W-:Y:S01]  /*9bf0*/  PRMT R21, R25, 0x7771, RZ ;  /* 0x0000777119157816 */ /* 0x001fe200000000ff */
[----:B------:R-:W-:Y:S01]  /*9c00*/  VIADD R4, R5, 0x58 ;  /* 0x0000005805047836 */ /* 0x000fe20000000000 */
[----:B------:R-:W-:-:S03]  /*9c10*/  ULDC UR4, c[0x0][0x248] ;  /* 0x0000920000047ab9 */ /* 0x000fc60000000800 */
[----:B------:R0:W-:Y:S01]  /*9c20*/  @P4 STG.E.U8 desc[UR14][R10.64], R21 ;  /* 0x000000150a004986 */ /* 0x0001e2000c10110e */
[CC--:B------:R-:W-:Y:S01]  /*9c30*/  IADD3 R6, P4, R17.reuse, R3.reuse, RZ ;  /* 0x0000000311067210 */ /* 0x0c0fe20007f9e0ff */
[C---:B--2---:R-:W-:Y:S01]  /*9c40*/  VIADD R9, R17.reuse, UR4 ;  /* 0x0000000411097c36 */ /* 0x044fe20008000000 */
[----:B------:R-:W-:Y:S01]  /*9c50*/  ISETP.LT.AND P1, PT, R4, UR5, !P0 ;  /* 0x0000000504007c0c */ /* 0x000fe2000c721270 */
[----:B------:R-:W-:Y:S01]  /*9c60*/  ULDC UR5, c[0x0][0x248] ;  /* 0x0000920000057ab9 */ /* 0x000fe20000000800 */
[-C--:B------:R-:W-:Y:S01]  /*9c70*/  LEA.HI.X.SX32 R7, R17, R2.reuse, 0x1, P4 ;  /* 0x0000000211077211 */ /* 0x080fe200020f0eff */
[----:B------:R-:W-:Y:S01]  /*9c80*/  VIADD R16, R9, UR5 ;  /* 0x0000000509107c36 */ /* 0x000fe20008000000 */
[C---:B------:R-:W-:Y:S01]  /*9c90*/  PRMT R19, R26.reuse, 0x7770, RZ ;  /* 0x000077701a137816 */ /* 0x040fe200000000ff */
[----:B------:R-:W-:Y:S01]  /*9ca0*/  VIADD R4, R5, 0x59 ;  /* 0x0000005905047836 */ /* 0x000fe20000000000 */
[CC--:B------:R-:W-:Y:S01]  /*9cb0*/  IADD3 R8, P4, R9.reuse, R3.reuse, RZ ;  /* 0x0000000309087210 */ /* 0x0c0fe20007f9e0ff */
[----:B------:R-:W-:Y:S01]  /*9cc0*/  ULDC UR4, c[0x0][0x22c] ;  /* 0x00008b0000047ab9 */ /* 0x000fe20000000800 */
[----:B------:R-:W-:Y:S01]  /*9cd0*/  PRMT R17, R26, 0x7771, RZ ;  /* 0x000077711a117816 */ /* 0x000fe200000000ff */
[----:B------:R2:W-:Y:S01]  /*9ce0*/  @P6 STG.E.U8 desc[UR14][R6.64], R19 ;  /* 0x0000001306006986 */ /* 0x0005e2000c10110e */
[----:B0-----:R-:W-:Y:S01]  /*9cf0*/  IADD3 R10, P6, R16, R3, RZ ;  /* 0x00000003100a7210 */ /* 0x001fe20007fde0ff */
[----:B------:R-:W-:Y:S01]  /*9d00*/  ULDC UR5, c[0x0][0x22c] ;  /* 0x00008b0000057ab9 */ /* 0x000fe20000000800 */
[----:B------:R-:W-:-:S02]  /*9d10*/  LEA.HI.X.SX32 R9, R9, R2, 0x1, P4 ;  /* 0x0000000209097211 */ /* 0x000fc400020f0eff */
[----:B------:R-:W-:Y:S01]  /*9d20*/  ISETP.LT.AND P4, PT, R4, UR4, !P0 ;  /* 0x0000000404007c0c */ /* 0x000fe2000c781270 */
[----:B------:R-:W-:Y:S01]  /*9d30*/  VIADD R4, R5, 0x5a ;  /* 0x0000005a05047836 */ /* 0x000fe20000000000 */
[----:B------:R-:W-:Y:S01]  /*9d40*/  ULDC UR4, c[0x0][0x248] ;  /* 0x0000920000047ab9 */ /* 0x000fe20000000800 */
[C---:B------:R-:W-:Y:S01]  /*9d50*/  LEA.HI.X.SX32 R11, R16.reuse, R2, 0x1, P6 ;  /* 0x00000002100b7211 */ /* 0x040fe200030f0eff */
[----:B------:R-:W-:Y:S01]  /*9d60*/  VIADD R16, R16, UR4 ;  /* 0x0000000410107c36 */ /* 0x000fe20008000000 */
[----:B------:R-:W-:Y:S01]  /*9d70*/  PRMT R21, R27, 0x7770, RZ ;  /* 0x000077701b157816 */ /* 0x000fe200000000ff */
[----:B------:R0:W-:Y:S01]  /*9d80*/  @P5 STG.E.U8 desc[UR14][R8.64], R17 ;  /* 0x0000001108005986 */ /* 0x0001e2000c10110e */
[----:B------:R-:W-:Y:S01]  /*9d90*/  ISETP.LT.AND P6, PT, R4, UR5, !P0 ;  /* 0x0000000504007c0c */ /* 0x000fe2000c7c1270 */
[----:B------:R-:W-:Y:S01]  /*9da0*/  VIADD R4, R5, 0x5b ;  /* 0x0000005b05047836 */ /* 0x000fe20000000000 */
[----:B------:R-:W-:Y:S01]  /*9db0*/  ULDC UR4, c[0x0][0x248] ;  /* 0x0000920000047ab9 */ /* 0x000fe20000000800 */
[----:B------:R3:W-:Y:S01]  /*9dc0*/  @P2 STG.E.U8 desc[UR14][R10.64], R21 ;  /* 0x000000150a002986 */ /* 0x0007e2000c10110e */
[----:B--2---:R-:W-:Y:S01]  /*9dd0*/  IADD3 R6, P2, R16, R3, RZ ;  /* 0x0000000310067210 */ /* 0x004fe20007f5e0ff */
[----:B------:R-:W-:Y:S01]  /*9de0*/  ULDC UR5, c[0x0][0x22c] ;  /* 0x00008b0000057ab9 */ /* 0x000fe20000000800 */
[----:B------:R-:W-:-:S02]  /*9df0*/  PRMT R19, R27, 0x7771, RZ ;  /* 0x000077711b137816 */ /* 0x000fc400000000ff */
[----:B------:R-:W-:Y:S01]  /*9e00*/  ISETP.LT.AND P5, PT, R4, UR5, !P0 ;  /* 0x0000000504007c0c */ /* 0x000fe2000c7a1270 */
[----:B------:R-:W-:Y:S01]  /*9e10*/  VIADD R4, R5, 0x5c ;  /* 0x0000005c05047836 */ /* 0x000fe20000000000 */
[CC--:B------:R-:W-:Y:S01]  /*9e20*/  LEA.HI.X.SX32 R7, R16.reuse, R2.reuse, 0x1, P2 ;  /* 0x0000000210077211 */ /* 0x0c0fe200010f0eff */
[----:B0-----:R-:W-:Y:S01]  /*9e30*/  VIADD R17, R16, UR4 ;  /* 0x0000000410117c36 */ /* 0x001fe20008000000 */
[----:B------:R-:W-:Y:S01]  /*9e40*/  ULDC UR4, c[0x0][0x22c] ;  /* 0x00008b0000047ab9 */ /* 0x000fe20000000800 */
[----:B------:R-:W-:Y:S02]  /*9e50*/  ULDC UR5, c[0x0][0x22c] ;  /* 0x00008b0000057ab9 */ /* 0x000fe40000000800 */
[----:B------:R0:W-:Y:S01]  /*9e60*/  @P3 STG.E.U8 desc[UR14][R6.64], R19 ;  /* 0x0000001306003986 */ /* 0x0001e2000c10110e */
[C---:B------:R-:W-:Y:S02]  /*9e70*/  IADD3 R8, P2, R17.reuse, R3, RZ ;  /* 0x0000000311087210 */ /* 0x040fe40007f5e0ff */
[----:B------:R-:W-:Y:S01]  /*9e80*/  ISETP.LT.AND P3, PT, R4, UR4, !P0 ;  /* 0x0000000404007c0c */ /* 0x000fe2000c761270 */
[----:B------:R-:W-:Y:S01]  /*9e90*/  ULDC UR4, c[0x0][0x248] ;  /* 0x0000920000047ab9 */ /* 0x000fe20000000800 */
[C---:B------:R-:W-:Y:S01]  /*9ea0*/  LEA.HI.X.SX32 R9, R17.reuse, R2, 0x1, P2 ;  /* 0x0000000211097211 */ /* 0x040fe200010f0eff */
[----:B------:R-:W-:Y:S01]  /*9eb0*/  VIADD R17, R17, UR4 ;  /* 0x0000000411117c36 */ /* 0x000fe20008000000 */
[----:B---3--:R-:W-:Y:S01]  /*9ec0*/  PRMT R21, R24, 0x7772, RZ ;  /* 0x0000777218157816 */ /* 0x008fe200000000ff */
[----:B------:R-:W-:Y:S01]  /*9ed0*/  VIADD R4, R5, 0x5d ;  /* 0x0000005d05047836 */ /* 0x000fe20000000000 */
[----:B------:R-:W-:-:S03]  /*9ee0*/  ULDC UR4, c[0x0][0x22c] ;  /* 0x00008b0000047ab9 */ /* 0x000fc60000000800 */
[----:B------:R2:W-:Y:S01]  /*9ef0*/  @P1 STG.E.U8 desc[UR14][R8.64], R21 ;  /* 0x0000001508001986 */ /* 0x0005e2000c10110e */
[C---:B------:R-:W-:Y:S02]  /*9f00*/  IADD3 R10, P1, R17.reuse, R3, RZ ;  /* 0x00000003110a7210 */ /* 0x040fe40007f3e0ff */
        /* <DEDUP_REMOVED lines=12> */
[----:B------:R-:W-:Y:S01]  /*9fd0*/  LEA.HI.X.SX32 R7, R17, R2, 0x1, P4 ;  /* 0x0000000211077211 */ /* 0x000fe200020f0eff */
[----:B------:R-:W-:Y:S01]  /*9fe0*/  VIADD R16, R9, UR5 ;  /* 0x0000000509107c36 */ /* 0x000fe20008000000 */
[----:B------:R-:W-:Y:S01]  /*9ff0*/  PRMT R17, R25, 0x7772, RZ ;  /* 0x0000777219117816 */ /* 0x000fe200000000ff */
[----:B------:R-:W-:Y:S01]  /*a000*/  VIADD R4, R5, 0x5f ;  /* 0x0000005f05047836 */ /* 0x000fe20000000000 */
[-C--:B------:R-:W-:Y:S01]  /*a010*/  IADD3 R8, P4, R9, R3.reuse, RZ ;  /* 0x0000000309087210 */ /* 0x080fe20007f9e0ff */
[----:B------:R-:W-:Y:S01]  /*a020*/  ULDC UR4, c[0x0][0x22c] ;  /* 0x00008b0000047ab9 */ /* 0x000fe20000000800 */
[----:B------:R-:W-:Y:S01]  /*a030*/  ULDC UR5, c[0x0][0x22c] ;  /* 0x00008b0000057ab9 */ /* 0x000fe20000000800 */
[----:B------:R2:W-:Y:S01]  /*a040*/  @P6 STG.E.U8 desc[UR14][R6.64], R17 ;  /* 0x0000001106006986 */ /* 0x0005e2000c10110e */
[----:B0-----:R-:W-:-:S02]  /*a050*/  IADD3 R10, P6, R16, R3, RZ ;  /* 0x00000003100a7210 */ /* 0x001fc40007fde0ff */
[-C--:B------:R-:W-:Y:S02]  /*a060*/  LEA.HI.X.SX32 R9, R9, R2.reuse, 0x1, P4 ;  /* 0x0000000209097211 */ /* 0x080fe400020f0eff */
[----:B------:R-:W-:Y:S01]  /*a070*/  ISETP.LT.AND P4, PT, R4, UR4, !P0 ;  /* 0x0000000404007c0c */ /* 0x000fe2000c781270 */
[----:B------:R-:W-:Y:S01]  /*a080*/  VIADD R4, R5, 0x60 ;  /* 0x0000006005047836 */ /* 0x000fe20000000000 */
[----:B------:R-:W-:Y:S01]  /*a090*/  PRMT R25, R25, 0x7773, RZ ;  /* 0x0000777319197816 */ /* 0x000fe200000000ff */
[----:B------:R-:W-:Y:S01]  /*a0a0*/  ULDC UR4, c[0x0][0x248] ;  /* 0x0000920000047ab9 */ /* 0x000fe20000000800 */
[CC--:B------:R-:W-:Y:S01]  /*a0b0*/  LEA.HI.X.SX32 R11, R16.reuse, R2.reuse, 0x1, P6 ;  /* 0x00000002100b7211 */ /* 0x0c0fe200030f0eff */
[----:B------:R-:W-:Y:S01]  /*a0c0*/  VIADD R16, R16, UR4 ;  /* 0x0000000410107c36 */ /* 0x000fe20008000000 */
[----:B------:R-:W-:Y:S01]  /*a0d0*/  PRMT R19, R26, 0x7772, RZ ;  /* 0x000077721a137816 */ /* 0x000fe200000000ff */
[----:B------:R0:W-:Y:S01]  /*a0e0*/  @P5 STG.E.U8 desc[UR14][R8.64], R25 ;  /* 0x0000001908005986 */ /* 0x0001e2000c10110e */
[----:B------:R-:W-:Y:S01]  /*a0f0*/  ISETP.LT.AND P6, PT, R4, UR5, !P0 ;  /* 0x0000000504007c0c */ /* 0x000fe2000c7c1270 */
[C---:B------:R-:W-:Y:S01]  /*a100*/  VIADD R4, R5.reuse, 0x61 ;  /* 0x0000006105047836 */ /* 0x040fe20000000000 */
[----:B------:R-:W-:Y:S01]  /*a110*/  ULDC UR4, c[0x0][0x248] ;  /* 0x0000920000047ab9 */ /* 0x000fe20000000800 */
[----:B------:R3:W-:Y:S01]  /*a120*/  @P3 STG.E.U8 desc[UR14][R10.64], R19 ;  /* 0x000000130a003986 */ /* 0x0007e2000c10110e */
[CC--:B--2---:R-:W-:Y:S01]  /*a130*/  IADD3 R6, P3, R16.reuse, R3.reuse, RZ ;  /* 0x0000000310067210 */ /* 0x0c4fe20007f7e0ff */
        /* <DEDUP_REMOVED lines=8> */
[----:B0-----:R-:W-:-:S03]  /*a1c0*/  IADD3 R8, P3, R17, R3, RZ ;  /* 0x0000000311087210 */ /* 0x001fc60007f7e0ff */
[----:B------:R0:W-:Y:S01]  /*a1d0*/  @P2 STG.E.U8 desc[UR14][R6.64], R21 ;  /* 0x0000001506002986 */ /* 0x0001e2000c10110e */
        /* <DEDUP_REMOVED lines=8> */
[----:B------:R-:W-:Y:S02]  /*a260*/  IADD3 R10, P1, R17, R3, RZ ;  /* 0x00000003110a7210 */ /* 0x000fe40007f3e0ff */
[----:B------:R-:W-:Y:S01]  /*a270*/  ISETP.LT.AND P3, PT, R4, UR4, !P0 ;  /* 0x0000000404007c0c */ /* 0x000fe2000c761270 */
[----:B------:R-:W-:Y:S01]  /*a280*/  ULDC UR4, c[0x0][0x248] ;  /* 0x0000920000047ab9 */ /* 0x000fe20000000800 */
[----:B------:R-:W-:Y:S02]  /*a290*/  PRMT R27, R27, 0x7773, RZ ;  /* 0x000077731b1b7816 */ /* 0x000fe400000000ff */
[C---:B------:R-:W-:Y:S01]  /*a2a0*/  LEA.HI.X.SX32 R11, R17.reuse, R2, 0x1, P1 ;  /* 0x00000002110b7211 */ /* 0x040fe200008f0eff */
[----:B------:R-:W-:Y:S01]  /*a2b0*/  VIADD R17, R17, UR4 ;  /* 0x0000000411117c36 */ /* 0x000fe20008000000 */
[----:B------:R-:W-:Y:S01]  /*a2c0*/  ULDC UR4, c[0x0][0x248] ;  /* 0x0000920000047ab9 */ /* 0x000fe20000000800 */
[----:B------:R-:W-:-:S02]  /*a2d0*/  VIADD R4, R5, 0x64 ;  /* 0x0000006405047836 */ /* 0x000fc40000000000 */
[----:B------:R3:W-:Y:S01]  /*a2e0*/  @P4 STG.E.U8 desc[UR14][R10.64], R27 ;  /* 0x0000001b0a004986 */ /* 0x0007e2000c10110e */
[CC--:B0-----:R-:W-:Y:S01]  /*a2f0*/  IADD3 R6, P4, R17.reuse, R3.reuse, RZ ;  /* 0x0000000311067210 */ /* 0x0c1fe20007f9e0ff */
[C---:B--2---:R-:W-:Y:S01]  /*a300*/  VIADD R9, R17.reuse, UR4 ;  /* 0x0000000411097c36 */ /* 0x044fe20008000000 */
[----:B------:R-:W-:Y:S01]  /*a310*/  ISETP.LT.AND P1, PT, R4, UR5, !P0 ;  /* 0x0000000504007c0c */ /* 0x000fe2000c721270 */
[----:B------:R-:W-:Y:S01]  /*a320*/  ULDC UR5, c[0x0][0x248] ;  /* 0x0000920000057ab9 */ /* 0x000fe20000000800 */
[-C--:B------:R-:W-:Y:S01]  /*a330*/  LEA.HI.X.SX32 R7, R17, R2.reuse, 0x1, P4 ;  /* 0x0000000211077211 */ /* 0x080fe200020f0eff */
[----:B------:R-:W-:Y:S01]  /*a340*/  VIADD R16, R9, UR5 ;  /* 0x0000000509107c36 */ /* 0x000fe20008000000 */
[C---:B-1----:R-:W-:Y:S01]  /*a350*/  PRMT R21, R12.reuse, 0x7770, RZ ;  /* 0x000077700c157816 */ /* 0x042fe200000000ff */
[----:B------:R-:W-:Y:S01]  /*a360*/  VIADD R4, R5, 0x65 ;  /* 0x0000006505047836 */ /* 0x000fe20000000000 */
[CC--:B------:R-:W-:Y:S01]  /*a370*/  IADD3 R8, P4, R9.reuse, R3.reuse, RZ ;  /* 0x0000000309087210 */ /* 0x0c0fe20007f9e0ff */
[----:B------:R-:W-:Y:S01]  /*a380*/  ULDC UR4, c[0x0][0x22c] ;  /* 0x00008b0000047ab9 */ /* 0x000fe20000000800 */
[----:B------:R-:W-:Y:S01]  /*a390*/  PRMT R17, R12, 0x7771, RZ ;  /* 0x000077710c117816 */ /* 0x000fe200000000ff */
[----:B------:R0:W-:Y:S01]  /*a3a0*/  @P6 STG.E.U8 desc[UR14][R6.64], R21 ;  /* 0x0000001506006986 */ /* 0x0001e2000c10110e */
[----:B---3--:R-:W-:Y:S01]  /*a3b0*/  IADD3 R10, P6, R16, R3, RZ ;  /* 0x00000003100a7210 */ /* 0x008fe20007fde0ff */
        /* <DEDUP_REMOVED lines=13> */
[----:B0-----:R-:W-:Y:S01]  /*a490*/  IADD3 R6, P2, R16, R3, RZ ;  /* 0x0000000310067210 */ /* 0x001fe20007f5e0ff */
[----:B------:R-:W-:Y:S01]  /*a4a0*/  ULDC UR5, c[0x0][0x22c] ;  /* 0x00008b0000057ab9 */ /* 0x000fe20000000800 */
[----:B------:R-:W-:-:S02]  /*a4b0*/  PRMT R21, R13, 0x7771, RZ ;  /* 0x000077710d157816 */ /* 0x000fc400000000ff */
[----:B------:R-:W-:Y:S01]  /*a4c0*/  ISETP.LT.AND P5, PT, R4, UR5, !P0 ;  /* 0x0000000504007c0c */ /* 0x000fe2000c7a1270 */
[----:B------:R-:W-:Y:S01]  /*a4d0*/  VIADD R4, R5, 0x68 ;  /* 0x0000006805047836 */ /* 0x000fe20000000000 */
[CC--:B------:R-:W-:Y:S01]  /*a4e0*/  LEA.HI.X.SX32 R7, R16.reuse, R2.reuse, 0x1, P2 ;  /* 0x0000000210077211 */ /* 0x0c0fe200010f0eff */
[----:B-1----:R-:W-:Y:S01]  /*a4f0*/  VIADD R17, R16, UR4 ;  /* 0x0000000410117c36 */ /* 0x002fe20008000000 */
        /* <DEDUP_REMOVED lines=8> */
[----:B--2---:R-:W-:Y:S01]  /*a580*/  PRMT R19, R14, 0x7770, RZ ;  /* 0x000077700e137816 */ /* 0x004fe200000000ff */
        /* <DEDUP_REMOVED lines=13> */
[C---:B-1----:R-:W-:Y:S01]  /*a660*/  VIADD R9, R17.reuse, UR4 ;  /* 0x0000000411097c36 */ /* 0x042fe20008000000 */
[----:B------:R-:W-:Y:S01]  /*a670*/  ISETP.LT.AND P1, PT, R4, UR5, !P0 ;  /* 0x0000000504007c0c */ /* 0x000fe2000c721270 */
[----:B------:R-:W-:Y:S01]  /*a680*/  ULDC UR5, c[0x0][0x248] ;  /* 0x0000920000057ab9 */ /* 0x000fe20000000800 */
[-C--:B------:R-:W-:Y:S01]  /*a690*/  LEA.HI.X.SX32 R7, R17, R2.reuse, 0x1, P4 ;  /* 0x0000000211077211 */ /* 0x080fe200020f0eff */
[----:B------:R-:W-:Y:S01]  /*a6a0*/  VIADD R16, R9, UR5 ;  /* 0x0000000509107c36 */ /* 0x000fe20008000000 */
[----:B------:R-:W-:Y:S01]  /*a6b0*/  PRMT R19, R15, 0x7770, RZ ;  /* 0x000077700f137816 */ /* 0x000fe200000000ff */
[----:B------:R-:W-:Y:S01]  /*a6c0*/  VIADD R4, R5, 0x6b ;  /* 0x0000006b05047836 */ /* 0x000fe20000000000 */
[-C--:B------:R-:W-:Y:S01]  /*a6d0*/  IADD3 R8, P4, R9, R3.reuse, RZ ;  /* 0x0000000309087210 */ /* 0x080fe20007f9e0ff */
[----:B------:R-:W-:Y:S01]  /*a6e0*/  ULDC UR4, c[0x0][0x22c] ;  /* 0x00008b0000047ab9 */ /* 0x000fe20000000800 */
[----:B------:R-:W-:Y:S01]  /*a6f0*/  PRMT R17, R15, 0x7771, RZ ;  /* 0x000077710f117816 */ /* 0x000fe200000000ff */
[----:B------:R1:W-:Y:S01]  /*a700*/  @P6 STG.E.U8 desc[UR14][R6.64], R19 ;  /* 0x0000001306006986 */ /* 0x0003e2000c10110e */
[----:B0-----:R-:W-:Y:S01]  /*a710*/  IADD3 R10, P6, R16, R3, RZ ;  /* 0x00000003100a7210 */ /* 0x001fe20007fde0ff */
[----:B------:R-:W-:Y:S01]  /*a720*/  ULDC UR5, c[0x0][0x22c] ;  /* 0x00008b0000057ab9 */ /* 0x000fe20000000800 */
[----:B------:R-:W-:-:S02]  /*a730*/  LEA.HI.X.SX32 R9, R9, R2, 0x1, P4 ;  /* 0x0000000209097211 */ /* 0x000fc400020f0eff */
[----:B------:R-:W-:Y:S01]  /*a740*/  ISETP.LT.AND P4, PT, R4, UR4, !P0 ;  /* 0x0000000404007c0c */ /* 0x000fe2000c781270 */
[C---:B------:R-:W-:Y:S01]  /*a750*/  VIADD R4, R5.reuse, 0x6c ;  /* 0x0000006c05047836 */ /* 0x040fe20000000000 */
[----:B------:R-:W-:Y:S01]  /*a760*/  ULDC UR4, c[0x0][0x248] ;  /* 0x0000920000047ab9 */ /* 0x000fe20000000800 */
[CC--:B------:R-:W-:Y:S01]  /*a770*/  LEA.HI.X.SX32 R11, R16.reuse, R2.reuse, 0x1, P6 ;  /* 0x00000002100b7211 */ /* 0x0c0fe200030f0eff */
[----:B------:R-:W-:Y:S01]  /*a780*/  VIADD R16, R16, UR4 ;  /* 0x0000000410107c36 */ /* 0x000fe20008000000 */
[----:B------:R-:W-:Y:S01]  /*a790*/  PRMT R21, R12, 0x7772, RZ ;  /* 0x000077720c157816 */ /* 0x000fe200000000ff */
[----:B------:R0:W-:Y:S01]  /*a7a0*/  @P5 STG.E.U8 desc[UR14][R8.64], R17 ;  /* 0x0000001108005986 */ /* 0x0001e2000c10110e */
[----:B------:R-:W-:Y:S01]  /*a7b0*/  ISETP.LT.AND P6, PT, R4, UR5, !P0 ;  /* 0x0000000504007c0c */ /* 0x000fe2000c7c1270 */
[C---:B------:R-:W-:Y:S01]  /*a7c0*/  VIADD R4, R5.reuse, 0x6d ;  /* 0x0000006d05047836 */ /* 0x040fe20000000000 */
[----:B-1----:R-:W-:Y:S01]  /*a7d0*/  IADD3 R6, P5, R16, R3, RZ ;  /* 0x0000000310067210 */ /* 0x002fe20007fbe0ff */
[----:B------:R-:W-:Y:S01]  /*a7e0*/  ULDC UR5, c[0x0][0x22c] ;  /* 0x00008b0000057ab9 */ /* 0x000fe20000000800 */
[----:B------:R1:W-:Y:S01]  /*a7f0*/  @P3 STG.E.U8 desc[UR14][R10.64], R21 ;  /* 0x000000150a003986 */ /* 0x0003e2000c10110e */
[----:B------:R-:W-:Y:S01]  /*a800*/  ULDC UR4, c[0x0][0x248] ;  /* 0x0000920000047ab9 */ /* 0x000fe20000000800 */
[----:B------:R-:W-:Y:S01]  /*a810*/  ISETP.LT.AND P3, PT, R4, UR5, !P0 ;  /* 0x0000000504007c0c */ /* 0x000fe2000c761270 */
[----:B------:R-:W-:Y:S01]  /*a820*/  VIADD R4, R5, 0x6e ;  /* 0x0000006e05047836 */ /* 0x000fe20000000000 */
[----:B------:R-:W-:Y:S01]  /*a830*/  LEA.HI.X.SX32 R7, R16, R2, 0x1, P5 ;  /* 0x0000000210077211 */ /* 0x000fe200028f0eff */
[----:B------:R-:W-:Y:S01]  /*a840*/  ULDC UR5, c[0x0][0x22c] ;  /* 0x00008b0000057ab9 */ /* 0x000fe20000000800 */
[----:B------:R-:W-:Y:S01]  /*a850*/  PRMT R19, R12, 0x7773, RZ ;  /* 0x000077730c137816 */ /* 0x000fe200000000ff */
[----:B0-----:R-:W-:Y:S01]  /*a860*/  VIADD R17, R16, UR4 ;  /* 0x0000000410117c36 */ /* 0x001fe20008000000 */
[----:B------:R-:W-:-:S03]  /*a870*/  ULDC UR4, c[0x0][0x22c] ;  /* 0x00008b0000047ab9 */ /* 0x000fc60000000800 */
[----:B------:R0:W-:Y:S01]  /*a880*/  @P2 STG.E.U8 desc[UR14][R6.64], R19 ;  /* 0x0000001306002986 */ /* 0x0001e2000c10110e */
[CC--:B------:R-:W-:Y:S02]  /*a890*/  IADD3 R8, P5, R17.reuse, R3.reuse, RZ ;  /* 0x0000000311087210 */ /* 0x0c0fe40007fbe0ff */
[----:B------:R-:W-:Y:S01]  /*a8a0*/  ISETP.LT.AND P2, PT, R4, UR4, !P0 ;  /* 0x0000000404007c0c */ /* 0x000fe2000c741270 */
[----:B------:R-:W-:Y:S01]  /*a8b0*/  ULDC UR4, c[0x0][0x248] ;  /* 0x0000920000047ab9 */ /* 0x000fe20000000800 */
[CC--:B------:R-:W-:Y:S01]  /*a8c0*/  LEA.HI.X.SX32 R9, R17.reuse, R2.reuse, 0x1, P5 ;  /* 0x0000000211097211 */ /* 0x0c0fe200028f0eff */
[----:B-1----:R-:W-:Y:S01]  /*a8d0*/  VIADD R10, R17, UR4 ;  /* 0x00000004110a7c36 */ /* 0x002fe20008000000 */
[----:B------:R-:W-:Y:S01]  /*a8e0*/  PRMT R11, R13, 0x7772, RZ ;  /* 0x000077720d0b7816 */ /* 0x000fe200000000ff */
[----:B------:R-:W-:Y:S01]  /*a8f0*/  VIADD R4, R5, 0x6f ;  /* 0x0000006f05047836 */ /* 0x000fe20000000000 */
[----:B------:R-:W-:Y:S02]  /*a900*/  ULDC UR4, c[0x0][0x22c] ;  /* 0x00008b0000047ab9 */ /* 0x000fe40000000800 */
[----:B------:R-:W-:Y:S01]  /*a910*/  IADD3 R16, P5, R10, R3, RZ ;  /* 0x000000030a107210 */ /* 0x000fe20007fbe0ff */
[----:B------:R-:W-:Y:S01]  /*a920*/  @P1 STG.E.U8 desc[UR14][R8.64], R11 ;  /* 0x0000000b08001986 */ /* 0x000fe2000c10110e */
[----:B------:R-:W-:Y:S01]  /*a930*/  ISETP.LT.AND P1, PT, R4, UR4, !P0 ;  /* 0x0000000404007c0c */ /* 0x000fe2000c721270 */
[----:B------:R-:W-:Y:S01]  /*a940*/  ULDC UR4, c[0x0][0x248] ;  /* 0x0000920000047ab9 */ /* 0x000fe20000000800 */
[C---:B------:R-:W-:Y:S01]  /*a950*/  LEA.HI.X.SX32 R17, R10.reuse, R2, 0x1, P5 ;  /* 0x000000020a117211 */ /* 0x040fe200028f0eff */
[----:B------:R-:W-:Y:S01]  /*a960*/  VIADD R10, R10, UR4 ;  /* 0x000000040a0a7c36 */ /* 0x000fe20008000000 */
[----:B------:R-:W-:Y:S01]  /*a970*/  PRMT R23, R13, 0x7773, RZ ;  /* 0x000077730d177816 */ /* 0x000fe200000000ff */
[----:B------:R-:W-:-:S04]  /*a980*/  ULDC UR4, c[0x0][0x248] ;  /* 0x0000920000047ab9 */ /* 0x000fc80000000800 */
[----:B------:R1:W-:Y:S01]  /*a990*/  @P4 STG.E.U8 desc[UR14][R16.64], R23 ;  /* 0x0000001710004986 */ /* 0x0003e2000c10110e */
[CC--:B0-----:R-:W-:Y:S01]  /*a9a0*/  IADD3 R6, P4, R10.reuse, R3.reuse, RZ ;  /* 0x000000030a067210 */ /* 0x0c1fe20007f9e0ff */
[C---:B------:R-:W-:Y:S02]  /*a9b0*/  VIADD R4, R5.reuse, 0x70 ;  /* 0x0000007005047836 */ /* 0x040fe40000000000 */
[C---:B------:R-:W-:Y:S01]  /*a9c0*/  VIADD R18, R10.reuse, UR4 ;  /* 0x000000040a127c36 */ /* 0x040fe20008000000 */
[----:B------:R-:W-:Y:S01]  /*a9d0*/  LEA.HI.X.SX32 R7, R10, R2, 0x1, P4 ;  /* 0x000000020a077211 */ /* 0x000fe200020f0eff */
[----:B------:R-:W-:Y:S01]  /*a9e0*/  ULDC UR4, c[0x0][0x22c] ;  /* 0x00008b0000047ab9 */ /* 0x000fe20000000800 */
[----:B------:R0:W2:Y:S01]  /*a9f0*/  LDS.128 R8, [R0] ;  /* 0x0000000000087984 */ /* 0x0000a20000000c00 */
[----:B------:R-:W-:Y:S01]  /*aa00*/  ISETP.LT.AND P5, PT, R4, UR5, !P0 ;  /* 0x0000000504007c0c */ /* 0x000fe2000c7a1270 */
[----:B------:R-:W-:Y:S01]  /*aa10*/  VIADD R4, R5, 0x71 ;  /* 0x0000007105047836 */ /* 0x000fe20000000000 */
[----:B------:R-:W-:Y:S01]  /*aa20*/  IADD3 R12, P4, R18, R3, RZ ;  /* 0x00000003120c7210 */ /* 0x000fe20007f9e0ff */
[----:B------:R-:W-:-:S03]  /*aa30*/  ULDC UR5, c[0x0][0x22c] ;  /* 0x00008b0000057ab9 */ /* 0x000fc60000000800 */
[----:B------:R-:W-:Y:S02]  /*aa40*/  LEA.HI.X.SX32 R13, R18, R2, 0x1, P4 ;  /* 0x00000002120d7211 */ /* 0x000fe400020f0eff */
[----:B------:R-:W-:Y:S01]  /*aa50*/  ISETP.LT.AND P4, PT, R4, UR4, !P0 ;  /* 0x0000000404007c0c */ /* 0x000fe2000c781270 */
[----:B------:R-:W-:Y:S01]  /*aa60*/  ULDC UR4, c[0x0][0x248] ;  /* 0x0000920000047ab9 */ /* 0x000fe20000000800 */
[----:B------:R-:W-:Y:S01]  /*aa70*/  PRMT R19, R14, 0x7772, RZ ;  /* 0x000077720e137816 */ /* 0x000fe200000000ff */
[----:B------:R-:W-:Y:S01]  /*aa80*/  VIADD R18, R18, UR4 ;  /* 0x0000000412127c36 */ /* 0x000fe20008000000 */
[----:B------:R-:W-:Y:S01]  /*aa90*/  PRMT R21, R14, 0x7773, RZ ;  /* 0x000077730e157816 */ /* 0x000fe200000000ff */
[----:B------:R-:W-:Y:S01]  /*aaa0*/  VIADD R4, R5, 0x72 ;  /* 0x0000007205047836 */ /* 0x000fe20000000000 */
[----:B------:R-:W-:Y:S01]  /*aab0*/  ULDC UR4, c[0x0][0x248] ;  /* 0x0000920000047ab9 */ /* 0x000fe20000000800 */
[----:B------:R3:W-:Y:S01]  /*aac0*/  @P6 STG.E.U8 desc[UR14][R6.64], R19 ;  /* 0x0000001306006986 */ /* 0x0007e2000c10110e */
[----:B-1----:R-:W-:-:S03]  /*aad0*/  IADD3 R16, P6, R18, R3, RZ ;  /* 0x0000000312107210 */ /* 0x002fc60007fde0ff */
[----:B------:R1:W-:Y:S01]  /*aae0*/  @P3 STG.E.U8 desc[UR14][R12.64], R21 ;  /* 0x000000150c003986 */ /* 0x0003e2000c10110e */
[----:B------:R-:W-:Y:S01]  /*aaf0*/  ISETP.LT.AND P3, PT, R4, UR5, !P0 ;  /* 0x0000000504007c0c */ /* 0x000fe2000c761270 */
[----:B------:R-:W-:Y:S01]  /*ab00*/  VIADD R4, R5, 0x73 ;  /* 0x0000007305047836 */ /* 0x000fe20000000000 */
[C---:B------:R-:W-:Y:S01]  /*ab10*/  LEA.HI.X.SX32 R17, R18.reuse, R2, 0x1, P6 ;  /* 0x0000000212117211 */ /* 0x040fe200030f0eff */
[----:B0-----:R-:W-:Y:S01]  /*ab20*/  VIADD R0, R18, UR4 ;  /* 0x0000000412007c36 */ /* 0x001fe20008000000 */
[----:B------:R-:W-:Y:S01]  /*ab30*/  ULDC UR4, c[0x0][0x22c] ;  /* 0x00008b0000047ab9 */ /* 0x000fe20000000800 */
[----:B------:R-:W-:Y:S01]  /*ab40*/  ULDC UR5, c[0x0][0x22c] ;  /* 0x00008b0000057ab9 */ /* 0x000fe20000000800 */
[C---:B---3--:R-:W-:Y:S02]  /*ab50*/  PRMT R19, R15.reuse, 0x7773, RZ ;  /* 0x000077730f137816 */ /* 0x048fe400000000ff */
[----:B------:R-:W-:Y:S02]  /*ab60*/  PRMT R15, R15, 0x7772, RZ ;  /* 0x000077720f0f7816 */ /* 0x000fe400000000ff */
[----:B------:R-:W-:-:S03]  /*ab70*/  IADD3 R6, P6, R0, R3, RZ ;  /* 0x0000000300067210 */ /* 0x000fc60007fde0ff */
[----:B------:R-:W-:Y:S01]  /*ab80*/  @P2 STG.E.U8 desc[UR14][R16.64], R15 ;  /* 0x0000000f10002986 */ /* 0x000fe2000c10110e */
[----:B------:R-:W-:Y:S01]  /*ab90*/  ISETP.LT.AND P2, PT, R4, UR4, !P0 ;  /* 0x0000000404007c0c */ /* 0x000fe2000c741270 */
[----:B------:R-:W-:Y:S02]  /*aba0*/  ULDC UR4, c[0x0][0x248] ;  /* 0x0000920000047ab9 */ /* 0x000fe40000000800 */
[C---:B------:R-:W-:Y:S01]  /*abb0*/  VIADD R4, R0.reuse, UR4 ;  /* 0x0000000400047c36 */ /* 0x040fe20008000000 */
[-C--:B------:R-:W-:Y:S01]  /*abc0*/  LEA.HI.X.SX32 R7, R0, R2.reuse, 0x1, P6 ;  /* 0x0000000200077211 */ /* 0x080fe200030f0eff */
[C---:B------:R-:W-:Y:S01]  /*abd0*/  VIADD R0, R5.reuse, 0x74 ;  /* 0x0000007405007836 */ /* 0x040fe20000000000 */
[----:B------:R-:W-:Y:S02]  /*abe0*/  ULDC UR4, c[0x0][0x248] ;  /* 0x0000920000047ab9 */ /* 0x000fe40000000800 */
[CC--:B-1----:R-:W-:Y:S01]  /*abf0*/  IADD3 R12, P6, R4.reuse, R3.reuse, RZ ;  /* 0x00000003040c7210 */ /* 0x0c2fe20007fde0ff */
[----:B------:R2:W-:Y:S01]  /*ac00*/  @P1 STG.E.U8 desc[UR14][R6.64], R19 ;  /* 0x0000001306001986 */ /* 0x0005e2000c10110e */
[----:B------:R-:W-:Y:S01]  /*ac10*/  VIADD R18, R4, UR4 ;  /* 0x0000000404127c36 */ /* 0x000fe20008000000 */
[----:B------:R-:W-:Y:S01]  /*ac20*/  ISETP.LT.AND P1, PT, R0, UR5, !P0 ;  /* 0x0000000500007c0c */ /* 0x000fe2000c721270 */
[----:B------:R-:W-:Y:S01]  /*ac30*/  VIADD R0, R5, 0x75 ;  /* 0x0000007505007836 */ /* 0x000fe20000000000 */
[----:B------:R-:W-:Y:S01]  /*ac40*/  LEA.HI.X.SX32 R13, R4, R2, 0x1, P6 ;  /* 0x00000002040d7211 */ /* 0x000fe200030f0eff */
[----:B------:R-:W-:Y:S01]  /*ac50*/  ULDC UR4, c[0x0][0x22c] ;  /* 0x00008b0000047ab9 */ /* 0x000fe20000000800 */
[----:B------:R-:W-:Y:S01]  /*ac60*/  IADD3 R14, P6, R18, R3, RZ ;  /* 0x00000003120e7210 */ /* 0x000fe20007fde0ff */
[----:B------:R-:W-:Y:S01]  /*ac70*/  ULDC UR5, c[0x0][0x22c] ;  /* 0x00008b0000057ab9 */ /* 0x000fe20000000800 */
[----:B--2---:R-:W-:-:S02]  /*ac80*/  PRMT R19, R8, 0x7770, RZ ;  /* 0x0000777008137816 */ /* 0x004fc400000000ff */
[----:B------:R-:W-:-:S03]  /*ac90*/  LEA.HI.X.SX32 R15, R18, R2, 0x1, P6 ;  /* 0x00000002120f7211 */ /* 0x000fc600030f0eff */
[----:B------:R0:W-:Y:S01]  /*aca0*/  @P5 STG.E.U8 desc[UR14][R12.64], R19 ;  /* 0x000000130c005986 */ /* 0x0001e2000c10110e */
[----:B------:R-:W-:Y:S01]  /*acb0*/  ISETP.LT.AND P5, PT, R0, UR4, !P0 ;  /* 0x0000000400007c0c */ /* 0x000fe2000c7a1270 */
[----:B------:R-:W-:Y:S02]  /*acc0*/  ULDC UR4, c[0x0][0x248] ;  /* 0x0000920000047ab9 */ /* 0x000fe40000000800 */
[----:B------:R-:W-:Y:S01]  /*acd0*/  VIADD R18, R18, UR4 ;  /* 0x0000000412127c36 */ /* 0x000fe20008000000 */
[----:B------:R-:W-:Y:S01]  /*ace0*/  PRMT R17, R8, 0x7771, RZ ;  /* 0x0000777108117816 */ /* 0x000fe200000000ff */
[C---:B------:R-:W-:Y:S01]  /*acf0*/  VIADD R0, R5.reuse, 0x76 ;  /* 0x0000007605007836 */ /* 0x040fe20000000000 */
[----:B------:R-:W-:Y:S02]  /*ad00*/  ULDC UR4, c[0x0][0x248] ;  /* 0x0000920000047ab9 */ /* 0x000fe40000000800 */
[CC--:B------:R-:W-:Y:S01]  /*ad10*/  IADD3 R6, P6, R18.reuse, R3.reuse, RZ ;  /* 0x0000000312067210 */ /* 0x0c0fe20007fde0ff */
[----:B------:R1:W-:Y:S01]  /*ad20*/  @P4 STG.E.U8 desc[UR14][R14.64], R17 ;  /* 0x000000110e004986 */ /* 0x0003e2000c10110e */
[----:B------:R-:W-:Y:S01]  /*ad30*/  VIADD R4, R18, UR4 ;  /* 0x0000000412047c36 */ /* 0x000fe20008000000 */
[----:B------:R-:W-:Y:S01]  /*ad40*/  ISETP.LT.AND P4, PT, R0, UR5, !P0 ;  /* 0x0000000500007c0c */ /* 0x000fe2000c781270 */
[----:B------:R-:W-:Y:S01]  /*ad50*/  VIADD R0, R5, 0x77 ;  /* 0x0000007705007836 */ /* 0x000fe20000000000 */
[----:B------:R-:W-:Y:S01]  /*ad60*/  LEA.HI.X.SX32 R7, R18, R2, 0x1, P6 ;  /* 0x0000000212077211 */ /* 0x000fe200030f0eff */
[----:B------:R-:W-:Y:S01]  /*ad70*/  ULDC UR4, c[0x0][0x22c] ;  /* 0x00008b0000047ab9 */ /* 0x000fe20000000800 */
[----:B0-----:R-:W-:Y:S01]  /*ad80*/  PRMT R19, R9, 0x7770, RZ ;  /* 0x0000777009137816 */ /* 0x001fe200000000ff */
[----:B------:R-:W-:Y:S01]  /*ad90*/  ULDC UR5, c[0x0][0x22c] ;  /* 0x00008b0000057ab9 */ /* 0x000fe20000000800 */
[----:B------:R-:W-:-:S03]  /*ada0*/  IADD3 R12, P6, R4, R3, RZ ;  /* 0x00000003040c7210 */ /* 0x000fc60007fde0ff */
[----:B------:R0:W-:Y:S01]  /*adb0*/  @P3 STG.E.U8 desc[UR14][R6.64], R19 ;  /* 0x0000001306003986 */ /* 0x0001e2000c10110e */
[----:B------:R-:W-:Y:S01]  /*adc0*/  ISETP.LT.AND P3, PT, R0, UR4, !P0 ;  /* 0x0000000400007c0c */ /* 0x000fe2000c761270 */
[----:B------:R-:W-:Y:S01]  /*add0*/  ULDC UR4, c[0x0][0x248] ;  /* 0x0000920000047ab9 */ /* 0x000fe20000000800 */
[CC--:B------:R-:W-:Y:S01]  /*ade0*/  LEA.HI.X.SX32 R13, R4.reuse, R2.reuse, 0x1, P6 ;  /* 0x00000002040d7211 */ /* 0x0c0fe200030f0eff */
[----:B------:R-:W-:Y:S01]  /*adf0*/  VIADD R4, R4, UR4 ;  /* 0x0000000404047c36 */ /* 0x000fe20008000000 */
[----:B-1----:R-:W-:Y:S01]  /*ae00*/  PRMT R17, R9, 0x7771, RZ ;  /* 0x0000777109117816 */ /* 0x002fe200000000ff */
        /* <DEDUP_REMOVED lines=45> */
[----:B0-----:R-:W-:Y:S01]  /*b0e0*/  IADD3 R12, P6, R16, R3, RZ ;  /* 0x00000003100c7210 */ /* 0x001fe20007fde0ff */
[----:B------:R-:W-:Y:S01]  /*b0f0*/  ULDC UR5, c[0x0][0x248] ;  /* 0x0000920000057ab9 */ /* 0x000fe20000000800 */
[----:B-1----:R-:W-:-:S02]  /*b100*/  PRMT R17, R8, 0x7772, RZ ;  /* 0x0000777208117816 */ /* 0x002fc400000000ff */
[----:B------:R-:W-:-:S03]  /*b110*/  LEA.HI.X.SX32 R13, R16, R2, 0x1, P6 ;  /* 0x00000002100d7211 */ /* 0x000fc600030f0eff */
[----:B------:R0:W-:Y:S01]  /*b120*/  @P2 STG.E.U8 desc[UR14][R6.64], R17 ;  /* 0x0000001106002986 */ /* 0x0001e2000c10110e */
[----:B------:R-:W-:Y:S01]  /*b130*/  ISETP.LT.AND P2, PT, R0, UR4, !P0 ;  /* 0x0000000400007c0c */ /* 0x000fe2000c741270 */
[----:B------:R-:W-:Y:S02]  /*b140*/  ULDC UR4, c[0x0][0x248] ;  /* 0x0000920000047ab9 */ /* 0x000fe40000000800 */
[----:B------:R-:W-:Y:S01]  /*b150*/  VIADD R16, R16, UR4 ;  /* 0x0000000410107c36 */ /* 0x000fe20008000000 */
[----:B------:R-:W-:Y:S01]  /*b160*/  ULDC UR4, c[0x0][0x248] ;  /* 0x0000920000047ab9 */ /* 0x000fe20000000800 */
[----:B------:R-:W-:Y:S02]  /*b170*/  PRMT R15, R8, 0x7773, RZ ;  /* 0x00007773080f7816 */ /* 0x000fe400000000ff */
[----:B------:R-:W-:Y:S01]  /*b180*/  VIADD R8, R16, UR4 ;  /* 0x0000000410087c36 */ /* 0x000fe20008000000 */
[----:B------:R-:W-:-:S03]  /*b190*/  ULDC UR4, c[0x0][0x248] ;  /* 0x0000920000047ab9 */ /* 0x000fc60000000800 */
[----:B------:R-:W-:Y:S01]  /*b1a0*/  VIADD R14, R8, UR5 ;  /* 0x00000005080e7c36 */ /* 0x000fe20008000000 */
[----:B------:R1:W-:Y:S01]  /*b1b0*/  @P1 STG.E.U8 desc[UR14][R12.64], R15 ;  /* 0x0000000f0c001986 */ /* 0x0003e2000c10110e */
[CC--:B0-----:R-:W-:Y:S01]  /*b1c0*/  IADD3 R6, P1, R16.reuse, R3.reuse, RZ ;  /* 0x0000000310067210 */ /* 0x0c1fe20007f3e0ff */
[----:B------:R-:W-:Y:S01]  /*b1d0*/  VIADD R19, R5, 0x7e ;  /* 0x0000007e05137836 */ /* 0x000fe20000000000 */
[----:B------:R-:W-:Y:S02]  /*b1e0*/  ULDC UR5, c[0x0][0x248] ;  /* 0x0000920000057ab9 */ /* 0x000fe40000000800 */
[----:B------:R-:W-:Y:S02]  /*b1f0*/  LEA.HI.X.SX32 R7, R16, R2, 0x1, P1 ;  /* 0x0000000210077211 */ /* 0x000fe400008f0eff */
[----:B------:R-:W-:Y:S01]  /*b200*/  IADD3 R4, P1, R8, R3, RZ ;  /* 0x0000000308047210 */ /* 0x000fe20007f3e0ff */
[----:B-1----:R-:W-:-:S04]  /*b210*/  VIADD R15, R14, UR6 ;  /* 0x000000060e0f7c36 */ /* 0x002fc80008000000 */
[----:B------:R-:W-:Y:S02]  /*b220*/  VIADD R17, R15, UR4 ;  /* 0x000000040f117c36 */ /* 0x000fe40008000000 */
[----:B------:R-:W-:Y:S01]  /*b230*/  VIADD R0, R5, 0x7f ;  /* 0x0000007f05007836 */ /* 0x000fe20000000000 */
[-C--:B------:R-:W-:Y:S01]  /*b240*/  LEA.HI.X.SX32 R5, R8, R2.reuse, 0x1, P1 ;  /* 0x0000000208057211 */ /* 0x080fe200008f0eff */
[----:B------:R-:W-:Y:S01]  /*b250*/  ULDC UR4, c[0x0][0x22c] ;  /* 0x00008b0000047ab9 */ /* 0x000fe20000000800 */
[CC--:B------:R-:W-:Y:S02]  /*b260*/  IADD3 R16, P1, R17.reuse, R3.reuse, RZ ;  /* 0x0000000311107210 */ /* 0x0c0fe40007f3e0ff */
[C---:B------:R-:W-:Y:S01]  /*b270*/  IADD3 R12, P6, R14.reuse, R3, RZ ;  /* 0x000000030e0c7210 */ /* 0x040fe20007fde0ff */
[C---:B------:R-:W-:Y:S01]  /*b280*/  VIADD R8, R17.reuse, UR5 ;  /* 0x0000000511087c36 */ /* 0x040fe20008000000 */
[-C--:B------:R-:W-:Y:S02]  /*b290*/  LEA.HI.X.SX32 R17, R17, R2.reuse, 0x1, P1 ;  /* 0x0000000211117211 */ /* 0x080fe400008f0eff */
[----:B------:R-:W-:-:S02]  /*b2a0*/  LEA.HI.X.SX32 R13, R14, R2, 0x1, P6 ;  /* 0x000000020e0d7211 */ /* 0x000fc400030f0eff */
[----:B------:R-:W-:Y:S02]  /*b2b0*/  ISETP.LT.AND P1, PT, R19, UR7, !P0 ;  /* 0x0000000713007c0c */ /* 0x000fe4000c721270 */
[----:B------:R-:W-:Y:S02]  /*b2c0*/  IADD3 R14, P6, R15, R3, RZ ;  /* 0x000000030f0e7210 */ /* 0x000fe40007fde0ff */
[----:B------:R-:W-:Y:S02]  /*b2d0*/  ISETP.LT.AND P0, PT, R0, UR4, !P0 ;  /* 0x0000000400007c0c */ /* 0x000fe4000c701270 */
[----:B------:R-:W-:Y:S02]  /*b2e0*/  PRMT R25, R9, 0x7772, RZ ;  /* 0x0000777209197816 */ /* 0x000fe400000000ff */
[----:B------:R-:W-:Y:S02]  /*b2f0*/  LEA.HI.X.SX32 R15, R15, R2, 0x1, P6 ;  /* 0x000000020f0f7211 */ /* 0x000fe400030f0eff */
[----:B------:R-:W-:-:S02]  /*b300*/  PRMT R23, R9, 0x7773, RZ ;  /* 0x0000777309177816 */ /* 0x000fc400000000ff */
[----:B------:R-:W-:Y:S02]  /*b310*/  IADD3 R18, P6, R8, R3, RZ ;  /* 0x0000000308127210 */ /* 0x000fe40007fde0ff */
[C---:B------:R-:W-:Y:S02]  /*b320*/  PRMT R21, R10.reuse, 0x7772, RZ ;  /* 0x000077720a157816 */ /* 0x040fe400000000ff */
[----:B------:R-:W-:Y:S02]  /*b330*/  PRMT R9, R10, 0x7773, RZ ;  /* 0x000077730a097816 */ /* 0x000fe400000000ff */
[C---:B------:R-:W-:Y:S01]  /*b340*/  PRMT R3, R11.reuse, 0x7773, RZ ;  /* 0x000077730b037816 */ /* 0x040fe200000000ff */
[----:B------:R0:W-:Y:S01]  /*b350*/  @P5 STG.E.U8 desc[UR14][R6.64], R25 ;  /* 0x0000001906005986 */ /* 0x0001e2000c10110e */
[----:B------:R-:W-:-:S03]  /*b360*/  PRMT R11, R11, 0x7772, RZ ;  /* 0x000077720b0b7816 */ /* 0x000fc600000000ff */
[----:B------:R0:W-:Y:S04]  /*b370*/  @P4 STG.E.U8 desc[UR14][R4.64], R23 ;  /* 0x0000001704004986 */ /* 0x0001e8000c10110e */
[----:B------:R0:W-:Y:S04]  /*b380*/  @P3 STG.E.U8 desc[UR14][R12.64], R21 ;  /* 0x000000150c003986 */ /* 0x0001e8000c10110e */
[----:B------:R0:W-:Y:S01]  /*b390*/  @P2 STG.E.U8 desc[UR14][R14.64], R9 ;  /* 0x000000090e002986 */ /* 0x0001e2000c10110e */
[----:B------:R-:W-:-:S03]  /*b3a0*/  LEA.HI.X.SX32 R19, R8, R2, 0x1, P6 ;  /* 0x0000000208137211 */ /* 0x000fc600030f0eff */
[----:B------:R0:W-:Y:S01]  /*b3b0*/  @P1 STG.E.U8 desc[UR14][R16.64], R11 ;  /* 0x0000000b10001986 */ /* 0x0001e2000c10110e */
[----:B------:R-:W-:Y:S05]  /*b3c0*/  @!P0 EXIT ;  /* 0x000000000000894d */ /* 0x000fea0003800000 */
[----:B------:R-:W-:Y:S01]  /*b3d0*/  STG.E.U8 desc[UR14][R18.64], R3 ;  /* 0x0000000312007986 */ /* 0x000fe2000c10110e */
[----:B------:R-:W-:Y:S05]  /*b3e0*/  EXIT ;  /* 0x000000000000794d */ /* 0x000fea0003800000 */
.L_x_3:
[----:B------:R-:W-:-:S00]  /*b3f0*/  BRA `(.L_x_3) ;  /* 0xfffffffc00fc7947 */ /* 0x000fc0000383ffff */
[----:B------:R-:W-:-:S00]  /*b400*/  NOP ;  /* 0x0000000000007918 */ /* 0x000fc00000000000 */
[----:B------:R-:W-:-:S00]  /*b410*/  NOP ;  /* 0x0000000000007918 */ /* 0x000fc00000000000 */
[----:B------:R-:W-:-:S00]  /*b420*/  NOP ;  /* 0x0000000000007918 */ /* 0x000fc00000000000 */
[----:B------:R-:W-:-:S00]  /*b430*/  NOP ;  /* 0x0000000000007918 */ /* 0x000fc00000000000 */
[----:B------:R-:W-:-:S00]  /*b440*/  NOP ;  /* 0x0000000000007918 */ /* 0x000fc00000000000 */
[----:B------:R-:W-:-:S00]  /*b450*/  NOP ;  /* 0x0000000000007918 */ /* 0x000fc00000000000 */
[----:B------:R-:W-:-:S00]  /*b460*/  NOP ;  /* 0x0000000000007918 */ /* 0x000fc00000000000 */
[----:B------:R-:W-:-:S00]  /*b470*/  NOP ;  /* 0x0000000000007918 */ /* 0x000fc00000000000 */
.L_x_4:


//--------------------- .nv.shared.matmul_kernel  --------------------------
	.section	.nv.shared.matmul_kernel,"aw",@nobits
	.sectionflags	@""
	.align	16
	.zero		1024


//--------------------- .nv.shared.reserved.0     --------------------------
	.section	.nv.shared.reserved.0,"aw",@nobits
	.weak		__nv_reservedSMEM_offset_0_alias
	.size		__nv_reservedSMEM_offset_0_alias, 0, 0
	.other		__nv_reservedSMEM_offset_0_alias,@"STO_CUDA_RESERVED_SHARED STV_DEFAULT"
__nv_reservedSMEM_offset_0_alias:
	.zero		0


//--------------------- .nv.constant0.matmul_kernel --------------------------
	.section	.nv.constant0.matmul_kernel,"a",@progbits
	.sectionflags	@""
	.align	4
.nv.constant0.matmul_kernel:
	.zero		608


//--------------------- SYMBOLS --------------------------

	.type		.nv.reservedSmem.offset0,@object
	.size		.nv.reservedSmem.offset0,0x4
